//
// Generated by NVIDIA NVVM Compiler
//
// Compiler Build ID: CL-36424714
// Cuda compilation tools, release 13.0, V13.0.88
// Based on NVVM 20.0.0
//

.version 9.0
.target sm_100
.address_size 64

	// .globl	_Z16bitReverseKernelP7Complexi
.global .align 4 .b8 __cudart_i2opi_f[24] = {65, 144, 67, 60, 153, 149, 98, 219, 192, 221, 52, 245, 209, 87, 39, 252, 41, 21, 68, 78, 110, 131, 249, 162};

.visible .entry _Z16bitReverseKernelP7Complexi(
	.param .u64 .ptr .align 1 _Z16bitReverseKernelP7Complexi_param_0,
	.param .u32 _Z16bitReverseKernelP7Complexi_param_1
)
{
	.reg .pred 	%p<11>;
	.reg .b32 	%r<59>;
	.reg .b32 	%f<29>;
	.reg .b64 	%rd<7>;

	ld.param.u64 	%rd1, [_Z16bitReverseKernelP7Complexi_param_0];
	ld.param.u32 	%r22, [_Z16bitReverseKernelP7Complexi_param_1];
	mov.u32 	%r23, %ctaid.x;
	mov.u32 	%r24, %ntid.x;
	mov.u32 	%r25, %tid.x;
	mad.lo.s32 	%r1, %r23, %r24, %r25;
	setp.ge.s32 	%p1, %r1, %r22;
	@%p1 bra 	$L__BB0_10;
	cvt.rn.f32.s32 	%f1, %r22;
	setp.lt.s32 	%p2, %r22, 1;
	mul.f32 	%f2, %f1, 0f4B000000;
	selp.f32 	%f3, %f2, %f1, %p2;
	selp.f32 	%f4, 0fC1B80000, 0f00000000, %p2;
	mov.b32 	%r27, %f3;
	add.s32 	%r28, %r27, -1060439283;
	and.b32  	%r29, %r28, -8388608;
	sub.s32 	%r30, %r27, %r29;
	mov.b32 	%f5, %r30;
	cvt.rn.f32.s32 	%f6, %r29;
	fma.rn.f32 	%f7, %f6, 0f34000000, %f4;
	add.f32 	%f8, %f5, 0fBF800000;
	fma.rn.f32 	%f9, %f8, 0f3DC6B27F, 0fBE2C7F30;
	fma.rn.f32 	%f10, %f9, %f8, 0f3E2FCF2A;
	fma.rn.f32 	%f11, %f10, %f8, 0fBE374E43;
	fma.rn.f32 	%f12, %f11, %f8, 0f3E520BF4;
	fma.rn.f32 	%f13, %f12, %f8, 0fBE763C8B;
	fma.rn.f32 	%f14, %f13, %f8, 0f3E93BF99;
	fma.rn.f32 	%f15, %f14, %f8, 0fBEB8AA49;
	fma.rn.f32 	%f16, %f15, %f8, 0f3EF6384A;
	fma.rn.f32 	%f17, %f16, %f8, 0fBF38AA3B;
	mul.f32 	%f18, %f8, %f17;
	mul.f32 	%f19, %f8, %f18;
	fma.rn.f32 	%f20, %f8, 0f3FB8AA3B, %f19;
	add.f32 	%f21, %f7, %f20;
	setp.gt.u32 	%p3, %r27, 2139095039;
	fma.rn.f32 	%f22, %f3, 0f7F800000, 0f7F800000;
	selp.f32 	%f23, %f22, %f21, %p3;
	setp.eq.f32 	%p4, %f3, 0f00000000;
	selp.f32 	%f24, 0fFF800000, %f23, %p4;
	cvt.rzi.s32.f32 	%r2, %f24;
	setp.lt.s32 	%p5, %r2, 1;
	mov.b32 	%r58, 0;
	@%p5 bra 	$L__BB0_8;
	and.b32  	%r3, %r2, 3;
	setp.lt.u32 	%p6, %r2, 4;
	mov.b32 	%r58, 0;
	mov.u32 	%r53, %r1;
	@%p6 bra 	$L__BB0_5;
	and.b32  	%r34, %r2, 2147483644;
	neg.s32 	%r49, %r34;
	mov.b32 	%r58, 0;
	mov.u32 	%r53, %r1;
$L__BB0_4:
	shl.b32 	%r35, %r53, 2;
	and.b32  	%r36, %r35, 4;
	shr.u32 	%r37, %r53, 2;
	shl.b32 	%r38, %r58, 3;
	or.b32  	%r39, %r38, %r36;
	and.b32  	%r40, %r53, 2;
	or.b32  	%r41, %r40, %r39;
	and.b32  	%r42, %r37, 1;
	or.b32  	%r43, %r42, %r41;
	shr.u32 	%r44, %r53, 3;
	shl.b32 	%r45, %r43, 1;
	and.b32  	%r46, %r44, 1;
	or.b32  	%r58, %r46, %r45;
	shr.s32 	%r53, %r53, 4;
	add.s32 	%r49, %r49, 4;
	setp.ne.s32 	%p7, %r49, 0;
	@%p7 bra 	$L__BB0_4;
$L__BB0_5:
	setp.eq.s32 	%p8, %r3, 0;
	@%p8 bra 	$L__BB0_8;
	neg.s32 	%r55, %r3;
$L__BB0_7:
	.pragma "nounroll";
	shl.b32 	%r47, %r58, 1;
	and.b32  	%r48, %r53, 1;
	or.b32  	%r58, %r48, %r47;
	shr.s32 	%r53, %r53, 1;
	add.s32 	%r55, %r55, 1;
	setp.ne.s32 	%p9, %r55, 0;
	@%p9 bra 	$L__BB0_7;
$L__BB0_8:
	setp.le.s32 	%p10, %r58, %r1;
	@%p10 bra 	$L__BB0_10;
	cvta.to.global.u64 	%rd2, %rd1;
	mul.wide.s32 	%rd3, %r1, 8;
	add.s64 	%rd4, %rd2, %rd3;
	ld.global.f32 	%f25, [%rd4];
	ld.global.f32 	%f26, [%rd4+4];
	mul.wide.s32 	%rd5, %r58, 8;
	add.s64 	%rd6, %rd2, %rd5;
	ld.global.f32 	%f27, [%rd6];
	ld.global.f32 	%f28, [%rd6+4];
	st.global.f32 	[%rd4], %f27;
	st.global.f32 	[%rd4+4], %f28;
	st.global.f32 	[%rd6], %f25;
	st.global.f32 	[%rd6+4], %f26;
$L__BB0_10:
	ret;

}
	// .globl	_Z17parallelFFTKernelP7Complexi
.visible .entry _Z17parallelFFTKernelP7Complexi(
	.param .u64 .ptr .align 1 _Z17parallelFFTKernelP7Complexi_param_0,
	.param .u32 _Z17parallelFFTKernelP7Complexi_param_1
)
{
	.local .align 4 .b8 	__local_depot1[28];
	.reg .b64 	%SP;
	.reg .b64 	%SPL;
	.reg .pred 	%p<28>;
	.reg .b32 	%r<106>;
	.reg .b32 	%f<119>;
	.reg .b64 	%rd<44>;
	.reg .b64 	%fd<8>;

	mov.u64 	%SPL, __local_depot1;
	ld.param.u64 	%rd14, [_Z17parallelFFTKernelP7Complexi_param_0];
	ld.param.u32 	%r42, [_Z17parallelFFTKernelP7Complexi_param_1];
	add.u64 	%rd1, %SPL, 0;
	add.u64 	%rd2, %SPL, 0;
	setp.lt.s32 	%p1, %r42, 2;
	@%p1 bra 	$L__BB1_32;
	mov.u32 	%r44, %ctaid.x;
	mov.u32 	%r45, %tid.x;
	mov.u32 	%r46, %ntid.x;
	mad.lo.s32 	%r1, %r44, %r46, %r45;
	shr.u32 	%r2, %r42, 1;
	mov.u32 	%r47, %nctaid.x;
	mul.lo.s32 	%r3, %r47, %r46;
	cvta.to.global.u64 	%rd3, %rd14;
	mov.b32 	%r95, 1;
	mov.u64 	%rd27, __cudart_i2opi_f;
$L__BB1_2:
	cvt.rn.f64.s32 	%fd1, %r95;
	mov.f64 	%fd2, 0dC00921FB54442D18;
	div.rn.f64 	%fd3, %fd2, %fd1;
	cvt.rn.f32.f64 	%f1, %fd3;
	mul.f32 	%f28, %f1, 0f3F22F983;
	cvt.rni.s32.f32 	%r103, %f28;
	cvt.rn.f32.s32 	%f29, %r103;
	fma.rn.f32 	%f30, %f29, 0fBFC90FDA, %f1;
	fma.rn.f32 	%f31, %f29, 0fB3A22168, %f30;
	fma.rn.f32 	%f110, %f29, 0fA7C234C5, %f31;
	abs.f32 	%f3, %f1;
	setp.ltu.f32 	%p2, %f3, 0f47CE4780;
	mov.u32 	%r99, %r103;
	mov.f32 	%f109, %f110;
	@%p2 bra 	$L__BB1_10;
	setp.neu.f32 	%p3, %f3, 0f7F800000;
	@%p3 bra 	$L__BB1_5;
	mov.f32 	%f34, 0f00000000;
	mul.rn.f32 	%f109, %f1, %f34;
	mov.b32 	%r99, 0;
	bra.uni 	$L__BB1_10;
$L__BB1_5:
	mov.b32 	%r6, %f1;
	shl.b32 	%r49, %r6, 8;
	or.b32  	%r7, %r49, -2147483648;
	mov.b64 	%rd42, 0;
	mov.b32 	%r96, 0;
	mov.u64 	%rd40, %rd27;
	mov.u64 	%rd41, %rd2;
$L__BB1_6:
	.pragma "nounroll";
	ld.global.nc.u32 	%r50, [%rd40];
	mad.wide.u32 	%rd19, %r50, %r7, %rd42;
	shr.u64 	%rd42, %rd19, 32;
	st.local.u32 	[%rd41], %rd19;
	add.s32 	%r96, %r96, 1;
	add.s64 	%rd41, %rd41, 4;
	add.s64 	%rd40, %rd40, 4;
	setp.ne.s32 	%p4, %r96, 6;
	@%p4 bra 	$L__BB1_6;
	shr.u32 	%r51, %r6, 23;
	st.local.u32 	[%rd2+24], %rd42;
	and.b32  	%r10, %r51, 31;
	and.b32  	%r52, %r51, 224;
	add.s32 	%r53, %r52, -128;
	shr.u32 	%r54, %r53, 5;
	mul.wide.u32 	%rd20, %r54, 4;
	sub.s64 	%rd10, %rd2, %rd20;
	ld.local.u32 	%r97, [%rd10+24];
	ld.local.u32 	%r98, [%rd10+20];
	setp.eq.s32 	%p5, %r10, 0;
	@%p5 bra 	$L__BB1_9;
	shf.l.wrap.b32 	%r97, %r98, %r97, %r10;
	ld.local.u32 	%r55, [%rd10+16];
	shf.l.wrap.b32 	%r98, %r55, %r98, %r10;
$L__BB1_9:
	shr.u32 	%r56, %r97, 30;
	shf.l.wrap.b32 	%r57, %r98, %r97, 2;
	shl.b32 	%r58, %r98, 2;
	shr.u32 	%r59, %r57, 31;
	add.s32 	%r60, %r59, %r56;
	neg.s32 	%r61, %r60;
	setp.lt.s32 	%p6, %r6, 0;
	selp.b32 	%r99, %r61, %r60, %p6;
	xor.b32  	%r62, %r57, %r6;
	shr.s32 	%r63, %r57, 31;
	xor.b32  	%r64, %r63, %r57;
	xor.b32  	%r65, %r63, %r58;
	cvt.u64.u32 	%rd21, %r64;
	shl.b64 	%rd22, %rd21, 32;
	cvt.u64.u32 	%rd23, %r65;
	or.b64  	%rd24, %rd22, %rd23;
	cvt.rn.f64.s64 	%fd4, %rd24;
	mul.f64 	%fd5, %fd4, 0d3BF921FB54442D19;
	cvt.rn.f32.f64 	%f32, %fd5;
	neg.f32 	%f33, %f32;
	setp.lt.s32 	%p7, %r62, 0;
	selp.f32 	%f109, %f33, %f32, %p7;
$L__BB1_10:
	setp.ltu.f32 	%p8, %f3, 0f47CE4780;
	add.s32 	%r67, %r99, 1;
	mul.rn.f32 	%f35, %f109, %f109;
	and.b32  	%r68, %r99, 1;
	setp.eq.b32 	%p9, %r68, 1;
	selp.f32 	%f36, %f109, 0f3F800000, %p9;
	fma.rn.f32 	%f37, %f35, %f36, 0f00000000;
	fma.rn.f32 	%f38, %f35, 0f37CBAC00, 0fBAB607ED;
	selp.f32 	%f39, 0fB94D4153, %f38, %p9;
	selp.f32 	%f40, 0f3C0885E4, 0f3D2AAABB, %p9;
	fma.rn.f32 	%f41, %f39, %f35, %f40;
	selp.f32 	%f42, 0fBE2AAAA8, 0fBEFFFFFF, %p9;
	fma.rn.f32 	%f43, %f41, %f35, %f42;
	fma.rn.f32 	%f44, %f43, %f37, %f36;
	and.b32  	%r69, %r67, 2;
	setp.eq.s32 	%p10, %r69, 0;
	mov.f32 	%f45, 0f00000000;
	sub.f32 	%f46, %f45, %f44;
	selp.f32 	%f7, %f44, %f46, %p10;
	@%p8 bra 	$L__BB1_18;
	setp.neu.f32 	%p11, %f3, 0f7F800000;
	@%p11 bra 	$L__BB1_13;
	mov.f32 	%f49, 0f00000000;
	mul.rn.f32 	%f110, %f1, %f49;
	mov.b32 	%r103, 0;
	bra.uni 	$L__BB1_18;
$L__BB1_13:
	mov.b32 	%r19, %f1;
	shl.b32 	%r71, %r19, 8;
	or.b32  	%r20, %r71, -2147483648;
	mov.b64 	%rd43, 0;
	mov.b32 	%r100, 0;
$L__BB1_14:
	.pragma "nounroll";
	mul.wide.u32 	%rd26, %r100, 4;
	add.s64 	%rd28, %rd27, %rd26;
	ld.global.nc.u32 	%r72, [%rd28];
	mad.wide.u32 	%rd29, %r72, %r20, %rd43;
	shr.u64 	%rd43, %rd29, 32;
	add.s64 	%rd30, %rd1, %rd26;
	st.local.u32 	[%rd30], %rd29;
	add.s32 	%r100, %r100, 1;
	setp.ne.s32 	%p12, %r100, 6;
	@%p12 bra 	$L__BB1_14;
	shr.u32 	%r73, %r19, 23;
	st.local.u32 	[%rd1+24], %rd43;
	and.b32  	%r23, %r73, 31;
	and.b32  	%r74, %r73, 224;
	add.s32 	%r75, %r74, -128;
	shr.u32 	%r76, %r75, 5;
	mul.wide.u32 	%rd31, %r76, 4;
	sub.s64 	%rd13, %rd1, %rd31;
	ld.local.u32 	%r101, [%rd13+24];
	ld.local.u32 	%r102, [%rd13+20];
	setp.eq.s32 	%p13, %r23, 0;
	@%p13 bra 	$L__BB1_17;
	shf.l.wrap.b32 	%r101, %r102, %r101, %r23;
	ld.local.u32 	%r77, [%rd13+16];
	shf.l.wrap.b32 	%r102, %r77, %r102, %r23;
$L__BB1_17:
	shr.u32 	%r78, %r101, 30;
	shf.l.wrap.b32 	%r79, %r102, %r101, 2;
	shl.b32 	%r80, %r102, 2;
	shr.u32 	%r81, %r79, 31;
	add.s32 	%r82, %r81, %r78;
	neg.s32 	%r83, %r82;
	setp.lt.s32 	%p14, %r19, 0;
	selp.b32 	%r103, %r83, %r82, %p14;
	xor.b32  	%r84, %r79, %r19;
	shr.s32 	%r85, %r79, 31;
	xor.b32  	%r86, %r85, %r79;
	xor.b32  	%r87, %r85, %r80;
	cvt.u64.u32 	%rd32, %r86;
	shl.b64 	%rd33, %rd32, 32;
	cvt.u64.u32 	%rd34, %r87;
	or.b64  	%rd35, %rd33, %rd34;
	cvt.rn.f64.s64 	%fd6, %rd35;
	mul.f64 	%fd7, %fd6, 0d3BF921FB54442D19;
	cvt.rn.f32.f64 	%f47, %fd7;
	neg.f32 	%f48, %f47;
	setp.lt.s32 	%p15, %r84, 0;
	selp.f32 	%f110, %f48, %f47, %p15;
$L__BB1_18:
	setp.ge.s32 	%p16, %r1, %r2;
	mul.rn.f32 	%f50, %f110, %f110;
	and.b32  	%r89, %r103, 1;
	setp.eq.b32 	%p17, %r89, 1;
	selp.f32 	%f51, 0f3F800000, %f110, %p17;
	fma.rn.f32 	%f52, %f50, %f51, 0f00000000;
	fma.rn.f32 	%f53, %f50, 0f37CBAC00, 0fBAB607ED;
	selp.f32 	%f54, %f53, 0fB94D4153, %p17;
	selp.f32 	%f55, 0f3D2AAABB, 0f3C0885E4, %p17;
	fma.rn.f32 	%f56, %f54, %f50, %f55;
	selp.f32 	%f57, 0fBEFFFFFF, 0fBE2AAAA8, %p17;
	fma.rn.f32 	%f58, %f56, %f50, %f57;
	fma.rn.f32 	%f59, %f58, %f52, %f51;
	and.b32  	%r90, %r103, 2;
	setp.eq.s32 	%p18, %r90, 0;
	mov.f32 	%f60, 0f00000000;
	sub.f32 	%f61, %f60, %f59;
	selp.f32 	%f11, %f59, %f61, %p18;
	@%p16 bra 	$L__BB1_31;
	add.s32 	%r32, %r95, -1;
	mul.wide.s32 	%rd38, %r95, 8;
	mov.u32 	%r104, %r1;
$L__BB1_20:
	shl.b32 	%r91, %r104, 1;
	and.b32  	%r34, %r104, %r32;
	sub.s32 	%r35, %r91, %r34;
	add.s32 	%r92, %r35, %r95;
	max.s32 	%r93, %r35, %r92;
	setp.ge.s32 	%p19, %r93, %r42;
	@%p19 bra 	$L__BB1_30;
	setp.lt.s32 	%p20, %r34, 1;
	mov.f32 	%f118, 0f00000000;
	mov.f32 	%f117, 0f3F800000;
	@%p20 bra 	$L__BB1_29;
	and.b32  	%r36, %r34, 3;
	setp.lt.u32 	%p21, %r34, 4;
	mov.f32 	%f117, 0f3F800000;
	mov.f32 	%f118, 0f00000000;
	@%p21 bra 	$L__BB1_25;
	and.b32  	%r37, %r34, 2147483644;
	mov.b32 	%r105, 0;
	mov.f32 	%f117, 0f3F800000;
	mov.f32 	%f118, 0f00000000;
$L__BB1_24:
	mul.f32 	%f69, %f7, %f117;
	mul.f32 	%f70, %f11, %f118;
	sub.f32 	%f71, %f69, %f70;
	mul.f32 	%f72, %f7, %f118;
	fma.rn.f32 	%f73, %f11, %f117, %f72;
	mul.f32 	%f74, %f7, %f71;
	mul.f32 	%f75, %f11, %f73;
	sub.f32 	%f76, %f74, %f75;
	mul.f32 	%f77, %f7, %f73;
	fma.rn.f32 	%f78, %f11, %f71, %f77;
	mul.f32 	%f79, %f7, %f76;
	mul.f32 	%f80, %f11, %f78;
	sub.f32 	%f81, %f79, %f80;
	mul.f32 	%f82, %f7, %f78;
	fma.rn.f32 	%f83, %f11, %f76, %f82;
	mul.f32 	%f84, %f7, %f81;
	mul.f32 	%f85, %f11, %f83;
	sub.f32 	%f117, %f84, %f85;
	mul.f32 	%f86, %f7, %f83;
	fma.rn.f32 	%f118, %f11, %f81, %f86;
	add.s32 	%r105, %r105, 4;
	setp.ne.s32 	%p22, %r105, %r37;
	@%p22 bra 	$L__BB1_24;
$L__BB1_25:
	setp.eq.s32 	%p23, %r36, 0;
	@%p23 bra 	$L__BB1_29;
	mul.f32 	%f87, %f7, %f117;
	mul.f32 	%f88, %f11, %f118;
	sub.f32 	%f20, %f87, %f88;
	mul.f32 	%f89, %f7, %f118;
	fma.rn.f32 	%f118, %f11, %f117, %f89;
	setp.eq.s32 	%p24, %r36, 1;
	mov.f32 	%f117, %f20;
	@%p24 bra 	$L__BB1_29;
	mul.f32 	%f90, %f7, %f20;
	mul.f32 	%f91, %f11, %f118;
	sub.f32 	%f117, %f90, %f91;
	mul.f32 	%f92, %f7, %f118;
	fma.rn.f32 	%f118, %f11, %f20, %f92;
	setp.eq.s32 	%p25, %r36, 2;
	@%p25 bra 	$L__BB1_29;
	mul.f32 	%f93, %f7, %f117;
	mul.f32 	%f94, %f11, %f118;
	sub.f32 	%f24, %f93, %f94;
	mul.f32 	%f95, %f7, %f118;
	fma.rn.f32 	%f118, %f11, %f117, %f95;
	mov.f32 	%f117, %f24;
$L__BB1_29:
	mul.wide.s32 	%rd36, %r35, 8;
	add.s64 	%rd37, %rd3, %rd36;
	ld.global.f32 	%f96, [%rd37];
	ld.global.f32 	%f97, [%rd37+4];
	add.s64 	%rd39, %rd37, %rd38;
	ld.global.f32 	%f98, [%rd39];
	mul.f32 	%f99, %f117, %f98;
	ld.global.f32 	%f100, [%rd39+4];
	mul.f32 	%f101, %f118, %f100;
	sub.f32 	%f102, %f99, %f101;
	mul.f32 	%f103, %f117, %f100;
	fma.rn.f32 	%f104, %f118, %f98, %f103;
	add.f32 	%f105, %f96, %f102;
	add.f32 	%f106, %f97, %f104;
	st.global.f32 	[%rd37], %f105;
	st.global.f32 	[%rd37+4], %f106;
	sub.f32 	%f107, %f96, %f102;
	sub.f32 	%f108, %f97, %f104;
	st.global.f32 	[%rd39], %f107;
	st.global.f32 	[%rd39+4], %f108;
$L__BB1_30:
	add.s32 	%r104, %r104, %r3;
	setp.lt.s32 	%p26, %r104, %r2;
	@%p26 bra 	$L__BB1_20;
$L__BB1_31:
	bar.sync 	0;
	shl.b32 	%r95, %r95, 1;
	setp.lt.s32 	%p27, %r95, %r42;
	@%p27 bra 	$L__BB1_2;
$L__BB1_32:
	ret;

}
	// .globl	_Z15serialFFTKernelP7Complexi
.visible .entry _Z15serialFFTKernelP7Complexi(
	.param .u64 .ptr .align 1 _Z15serialFFTKernelP7Complexi_param_0,
	.param .u32 _Z15serialFFTKernelP7Complexi_param_1
)
{
	.local .align 4 .b8 	__local_depot2[28];
	.reg .b64 	%SP;
	.reg .b64 	%SPL;
	.reg .pred 	%p<37>;
	.reg .b32 	%r<162>;
	.reg .b32 	%f<209>;
	.reg .b64 	%rd<71>;
	.reg .b64 	%fd<8>;

	mov.u64 	%SPL, __local_depot2;
	ld.param.u64 	%rd14, [_Z15serialFFTKernelP7Complexi_param_0];
	ld.param.u32 	%r57, [_Z15serialFFTKernelP7Complexi_param_1];
	cvta.to.global.u64 	%rd1, %rd14;
	add.u64 	%rd2, %SPL, 0;
	add.u64 	%rd3, %SPL, 0;
	setp.lt.s32 	%p1, %r57, 1;
	@%p1 bra 	$L__BB2_14;
	cvt.rn.f32.u32 	%f22, %r57;
	mov.b32 	%r59, %f22;
	add.s32 	%r60, %r59, -1060439283;
	and.b32  	%r61, %r60, -8388608;
	sub.s32 	%r62, %r59, %r61;
	mov.b32 	%f23, %r62;
	cvt.rn.f32.s32 	%f24, %r61;
	fma.rn.f32 	%f25, %f24, 0f34000000, 0f00000000;
	add.f32 	%f26, %f23, 0fBF800000;
	fma.rn.f32 	%f27, %f26, 0f3DC6B27F, 0fBE2C7F30;
	fma.rn.f32 	%f28, %f27, %f26, 0f3E2FCF2A;
	fma.rn.f32 	%f29, %f28, %f26, 0fBE374E43;
	fma.rn.f32 	%f30, %f29, %f26, 0f3E520BF4;
	fma.rn.f32 	%f31, %f30, %f26, 0fBE763C8B;
	fma.rn.f32 	%f32, %f31, %f26, 0f3E93BF99;
	fma.rn.f32 	%f33, %f32, %f26, 0fBEB8AA49;
	fma.rn.f32 	%f34, %f33, %f26, 0f3EF6384A;
	fma.rn.f32 	%f35, %f34, %f26, 0fBF38AA3B;
	mul.f32 	%f36, %f26, %f35;
	mul.f32 	%f37, %f26, %f36;
	fma.rn.f32 	%f38, %f26, 0f3FB8AA3B, %f37;
	add.f32 	%f39, %f25, %f38;
	setp.gt.u32 	%p2, %r59, 2139095039;
	fma.rn.f32 	%f40, %f22, 0f7F800000, 0f7F800000;
	selp.f32 	%f41, %f40, %f39, %p2;
	cvt.rzi.s32.f32 	%r1, %f41;
	and.b32  	%r2, %r1, 3;
	and.b32  	%r3, %r1, 2147483644;
	mov.b32 	%r141, 0;
$L__BB2_2:
	setp.lt.s32 	%p3, %r1, 1;
	mov.b32 	%r148, 0;
	@%p3 bra 	$L__BB2_11;
	setp.lt.u32 	%p4, %r1, 4;
	mov.b32 	%r146, 0;
	mov.u32 	%r147, %r141;
	@%p4 bra 	$L__BB2_7;
	mov.b32 	%r148, 0;
	mov.u32 	%r147, %r141;
	mov.u32 	%r144, %r148;
$L__BB2_5:
	shl.b32 	%r67, %r147, 2;
	and.b32  	%r68, %r67, 4;
	shr.u32 	%r69, %r147, 2;
	shl.b32 	%r70, %r148, 3;
	or.b32  	%r71, %r70, %r68;
	and.b32  	%r72, %r147, 2;
	or.b32  	%r73, %r72, %r71;
	and.b32  	%r74, %r69, 1;
	or.b32  	%r75, %r73, %r74;
	shr.u32 	%r76, %r147, 3;
	shl.b32 	%r77, %r75, 1;
	and.b32  	%r78, %r76, 1;
	or.b32  	%r148, %r77, %r78;
	shr.u32 	%r147, %r147, 4;
	add.s32 	%r144, %r144, 4;
	setp.ne.s32 	%p5, %r144, %r3;
	@%p5 bra 	$L__BB2_5;
	shl.b32 	%r146, %r148, 1;
$L__BB2_7:
	setp.eq.s32 	%p6, %r2, 0;
	@%p6 bra 	$L__BB2_11;
	setp.eq.s32 	%p7, %r2, 1;
	and.b32  	%r79, %r147, 1;
	add.s32 	%r148, %r146, %r79;
	@%p7 bra 	$L__BB2_11;
	setp.eq.s32 	%p8, %r2, 2;
	shr.u32 	%r80, %r147, 1;
	shl.b32 	%r81, %r148, 1;
	and.b32  	%r82, %r80, 1;
	or.b32  	%r148, %r81, %r82;
	@%p8 bra 	$L__BB2_11;
	shr.u32 	%r83, %r147, 2;
	shl.b32 	%r84, %r148, 1;
	and.b32  	%r85, %r83, 1;
	or.b32  	%r148, %r84, %r85;
$L__BB2_11:
	setp.le.s32 	%p9, %r148, %r141;
	@%p9 bra 	$L__BB2_13;
	mul.wide.u32 	%rd17, %r141, 8;
	add.s64 	%rd18, %rd1, %rd17;
	ld.global.f32 	%f42, [%rd18];
	ld.global.f32 	%f43, [%rd18+4];
	mul.wide.s32 	%rd19, %r148, 8;
	add.s64 	%rd20, %rd1, %rd19;
	ld.global.f32 	%f44, [%rd20];
	ld.global.f32 	%f45, [%rd20+4];
	st.global.f32 	[%rd18], %f44;
	st.global.f32 	[%rd18+4], %f45;
	st.global.f32 	[%rd20], %f42;
	st.global.f32 	[%rd20+4], %f43;
$L__BB2_13:
	add.s32 	%r141, %r141, 1;
	setp.eq.s32 	%p10, %r141, %r57;
	@%p10 bra 	$L__BB2_14;
	bra.uni 	$L__BB2_2;
$L__BB2_14:
	setp.lt.s32 	%p11, %r57, 2;
	@%p11 bra 	$L__BB2_44;
	mov.b32 	%r149, 1;
$L__BB2_16:
	cvt.rn.f64.s32 	%fd1, %r149;
	mov.f64 	%fd2, 0dC00921FB54442D18;
	div.rn.f64 	%fd3, %fd2, %fd1;
	cvt.rn.f32.f64 	%f1, %fd3;
	mul.f32 	%f46, %f1, 0f3F22F983;
	cvt.rni.s32.f32 	%r157, %f46;
	cvt.rn.f32.s32 	%f47, %r157;
	fma.rn.f32 	%f48, %f47, 0fBFC90FDA, %f1;
	fma.rn.f32 	%f49, %f47, 0fB3A22168, %f48;
	fma.rn.f32 	%f202, %f47, 0fA7C234C5, %f49;
	abs.f32 	%f3, %f1;
	setp.ltu.f32 	%p12, %f3, 0f47CE4780;
	mov.u32 	%r153, %r157;
	mov.f32 	%f201, %f202;
	@%p12 bra 	$L__BB2_24;
	setp.neu.f32 	%p13, %f3, 0f7F800000;
	@%p13 bra 	$L__BB2_19;
	mov.f32 	%f52, 0f00000000;
	mul.rn.f32 	%f201, %f1, %f52;
	mov.b32 	%r153, 0;
	bra.uni 	$L__BB2_24;
$L__BB2_19:
	mov.b32 	%r22, %f1;
	shl.b32 	%r88, %r22, 8;
	or.b32  	%r23, %r88, -2147483648;
	mov.b64 	%rd69, 0;
	mov.b32 	%r150, 0;
	mov.u64 	%rd67, __cudart_i2opi_f;
	mov.u64 	%rd68, %rd3;
$L__BB2_20:
	.pragma "nounroll";
	ld.global.nc.u32 	%r89, [%rd67];
	mad.wide.u32 	%rd23, %r89, %r23, %rd69;
	shr.u64 	%rd69, %rd23, 32;
	st.local.u32 	[%rd68], %rd23;
	add.s32 	%r150, %r150, 1;
	add.s64 	%rd68, %rd68, 4;
	add.s64 	%rd67, %rd67, 4;
	setp.ne.s32 	%p14, %r150, 6;
	@%p14 bra 	$L__BB2_20;
	shr.u32 	%r90, %r22, 23;
	st.local.u32 	[%rd3+24], %rd69;
	and.b32  	%r26, %r90, 31;
	and.b32  	%r91, %r90, 224;
	add.s32 	%r92, %r91, -128;
	shr.u32 	%r93, %r92, 5;
	mul.wide.u32 	%rd24, %r93, 4;
	sub.s64 	%rd10, %rd3, %rd24;
	ld.local.u32 	%r151, [%rd10+24];
	ld.local.u32 	%r152, [%rd10+20];
	setp.eq.s32 	%p15, %r26, 0;
	@%p15 bra 	$L__BB2_23;
	shf.l.wrap.b32 	%r151, %r152, %r151, %r26;
	ld.local.u32 	%r94, [%rd10+16];
	shf.l.wrap.b32 	%r152, %r94, %r152, %r26;
$L__BB2_23:
	shr.u32 	%r95, %r151, 30;
	shf.l.wrap.b32 	%r96, %r152, %r151, 2;
	shl.b32 	%r97, %r152, 2;
	shr.u32 	%r98, %r96, 31;
	add.s32 	%r99, %r98, %r95;
	neg.s32 	%r100, %r99;
	setp.lt.s32 	%p16, %r22, 0;
	selp.b32 	%r153, %r100, %r99, %p16;
	xor.b32  	%r101, %r96, %r22;
	shr.s32 	%r102, %r96, 31;
	xor.b32  	%r103, %r102, %r96;
	xor.b32  	%r104, %r102, %r97;
	cvt.u64.u32 	%rd25, %r103;
	shl.b64 	%rd26, %rd25, 32;
	cvt.u64.u32 	%rd27, %r104;
	or.b64  	%rd28, %rd26, %rd27;
	cvt.rn.f64.s64 	%fd4, %rd28;
	mul.f64 	%fd5, %fd4, 0d3BF921FB54442D19;
	cvt.rn.f32.f64 	%f50, %fd5;
	neg.f32 	%f51, %f50;
	setp.lt.s32 	%p17, %r101, 0;
	selp.f32 	%f201, %f51, %f50, %p17;
$L__BB2_24:
	setp.ltu.f32 	%p18, %f3, 0f47CE4780;
	add.s32 	%r106, %r153, 1;
	mul.rn.f32 	%f53, %f201, %f201;
	and.b32  	%r107, %r153, 1;
	setp.eq.b32 	%p19, %r107, 1;
	selp.f32 	%f54, %f201, 0f3F800000, %p19;
	fma.rn.f32 	%f55, %f53, %f54, 0f00000000;
	fma.rn.f32 	%f56, %f53, 0f37CBAC00, 0fBAB607ED;
	selp.f32 	%f57, 0fB94D4153, %f56, %p19;
	selp.f32 	%f58, 0f3C0885E4, 0f3D2AAABB, %p19;
	fma.rn.f32 	%f59, %f57, %f53, %f58;
	selp.f32 	%f60, 0fBE2AAAA8, 0fBEFFFFFF, %p19;
	fma.rn.f32 	%f61, %f59, %f53, %f60;
	fma.rn.f32 	%f62, %f61, %f55, %f54;
	and.b32  	%r108, %r106, 2;
	setp.eq.s32 	%p20, %r108, 0;
	mov.f32 	%f63, 0f00000000;
	sub.f32 	%f64, %f63, %f62;
	selp.f32 	%f7, %f62, %f64, %p20;
	@%p18 bra 	$L__BB2_32;
	setp.neu.f32 	%p21, %f3, 0f7F800000;
	@%p21 bra 	$L__BB2_27;
	mov.f32 	%f67, 0f00000000;
	mul.rn.f32 	%f202, %f1, %f67;
	mov.b32 	%r157, 0;
	bra.uni 	$L__BB2_32;
$L__BB2_27:
	mov.b32 	%r35, %f1;
	shl.b32 	%r110, %r35, 8;
	or.b32  	%r36, %r110, -2147483648;
	mov.b64 	%rd70, 0;
	mov.b32 	%r154, 0;
$L__BB2_28:
	.pragma "nounroll";
	mul.wide.u32 	%rd30, %r154, 4;
	mov.u64 	%rd31, __cudart_i2opi_f;
	add.s64 	%rd32, %rd31, %rd30;
	ld.global.nc.u32 	%r111, [%rd32];
	mad.wide.u32 	%rd33, %r111, %r36, %rd70;
	shr.u64 	%rd70, %rd33, 32;
	add.s64 	%rd34, %rd2, %rd30;
	st.local.u32 	[%rd34], %rd33;
	add.s32 	%r154, %r154, 1;
	setp.ne.s32 	%p22, %r154, 6;
	@%p22 bra 	$L__BB2_28;
	shr.u32 	%r112, %r35, 23;
	st.local.u32 	[%rd2+24], %rd70;
	and.b32  	%r39, %r112, 31;
	and.b32  	%r113, %r112, 224;
	add.s32 	%r114, %r113, -128;
	shr.u32 	%r115, %r114, 5;
	mul.wide.u32 	%rd35, %r115, 4;
	sub.s64 	%rd13, %rd2, %rd35;
	ld.local.u32 	%r155, [%rd13+24];
	ld.local.u32 	%r156, [%rd13+20];
	setp.eq.s32 	%p23, %r39, 0;
	@%p23 bra 	$L__BB2_31;
	shf.l.wrap.b32 	%r155, %r156, %r155, %r39;
	ld.local.u32 	%r116, [%rd13+16];
	shf.l.wrap.b32 	%r156, %r116, %r156, %r39;
$L__BB2_31:
	shr.u32 	%r117, %r155, 30;
	shf.l.wrap.b32 	%r118, %r156, %r155, 2;
	shl.b32 	%r119, %r156, 2;
	shr.u32 	%r120, %r118, 31;
	add.s32 	%r121, %r120, %r117;
	neg.s32 	%r122, %r121;
	setp.lt.s32 	%p24, %r35, 0;
	selp.b32 	%r157, %r122, %r121, %p24;
	xor.b32  	%r123, %r118, %r35;
	shr.s32 	%r124, %r118, 31;
	xor.b32  	%r125, %r124, %r118;
	xor.b32  	%r126, %r124, %r119;
	cvt.u64.u32 	%rd36, %r125;
	shl.b64 	%rd37, %rd36, 32;
	cvt.u64.u32 	%rd38, %r126;
	or.b64  	%rd39, %rd37, %rd38;
	cvt.rn.f64.s64 	%fd6, %rd39;
	mul.f64 	%fd7, %fd6, 0d3BF921FB54442D19;
	cvt.rn.f32.f64 	%f65, %fd7;
	neg.f32 	%f66, %f65;
	setp.lt.s32 	%p25, %r123, 0;
	selp.f32 	%f202, %f66, %f65, %p25;
$L__BB2_32:
	mul.rn.f32 	%f68, %f202, %f202;
	and.b32  	%r128, %r157, 1;
	setp.eq.b32 	%p26, %r128, 1;
	selp.f32 	%f69, 0f3F800000, %f202, %p26;
	fma.rn.f32 	%f70, %f68, %f69, 0f00000000;
	fma.rn.f32 	%f71, %f68, 0f37CBAC00, 0fBAB607ED;
	selp.f32 	%f72, %f71, 0fB94D4153, %p26;
	selp.f32 	%f73, 0f3D2AAABB, 0f3C0885E4, %p26;
	fma.rn.f32 	%f74, %f72, %f68, %f73;
	selp.f32 	%f75, 0fBEFFFFFF, 0fBE2AAAA8, %p26;
	fma.rn.f32 	%f76, %f74, %f68, %f75;
	fma.rn.f32 	%f77, %f76, %f70, %f69;
	and.b32  	%r129, %r157, 2;
	setp.eq.s32 	%p27, %r129, 0;
	mov.f32 	%f78, 0f00000000;
	sub.f32 	%f79, %f78, %f77;
	selp.f32 	%f11, %f77, %f79, %p27;
	setp.lt.s32 	%p28, %r149, 1;
	shl.b32 	%r48, %r149, 1;
	@%p28 bra 	$L__BB2_43;
	mov.b32 	%r158, 0;
	mul.wide.u32 	%rd57, %r149, 8;
$L__BB2_34:
	setp.lt.u32 	%p29, %r149, 4;
	mov.f32 	%f206, 0f3F800000;
	mov.f32 	%f205, 0f00000000;
	mov.b32 	%r161, 0;
	@%p29 bra 	$L__BB2_37;
	mov.f32 	%f206, 0f3F800000;
	mov.f32 	%f205, 0f00000000;
	mov.b32 	%r159, 0;
$L__BB2_36:
	.pragma "nounroll";
	ld.param.u64 	%rd64, [_Z15serialFFTKernelP7Complexi_param_0];
	add.s32 	%r133, %r159, %r158;
	cvta.to.global.u64 	%rd40, %rd64;
	mul.wide.u32 	%rd41, %r133, 8;
	add.s64 	%rd42, %rd40, %rd41;
	ld.global.f32 	%f84, [%rd42];
	ld.global.f32 	%f85, [%rd42+4];
	add.s32 	%r134, %r133, %r149;
	mul.wide.u32 	%rd43, %r134, 8;
	add.s64 	%rd44, %rd40, %rd43;
	ld.global.f32 	%f86, [%rd44];
	mul.f32 	%f87, %f206, %f86;
	ld.global.f32 	%f88, [%rd44+4];
	mul.f32 	%f89, %f205, %f88;
	sub.f32 	%f90, %f87, %f89;
	mul.f32 	%f91, %f206, %f88;
	fma.rn.f32 	%f92, %f205, %f86, %f91;
	add.f32 	%f93, %f84, %f90;
	add.f32 	%f94, %f85, %f92;
	st.global.f32 	[%rd42], %f93;
	st.global.f32 	[%rd42+4], %f94;
	sub.f32 	%f95, %f84, %f90;
	sub.f32 	%f96, %f85, %f92;
	st.global.f32 	[%rd44], %f95;
	st.global.f32 	[%rd44+4], %f96;
	mul.f32 	%f97, %f7, %f206;
	mul.f32 	%f98, %f11, %f205;
	sub.f32 	%f99, %f97, %f98;
	mul.f32 	%f100, %f7, %f205;
	fma.rn.f32 	%f101, %f11, %f206, %f100;
	ld.global.f32 	%f102, [%rd42+8];
	ld.global.f32 	%f103, [%rd42+12];
	add.s64 	%rd46, %rd42, %rd57;
	ld.global.f32 	%f104, [%rd46+8];
	mul.f32 	%f105, %f99, %f104;
	ld.global.f32 	%f106, [%rd46+12];
	mul.f32 	%f107, %f101, %f106;
	sub.f32 	%f108, %f105, %f107;
	mul.f32 	%f109, %f99, %f106;
	fma.rn.f32 	%f110, %f101, %f104, %f109;
	add.f32 	%f111, %f102, %f108;
	add.f32 	%f112, %f103, %f110;
	st.global.f32 	[%rd42+8], %f111;
	st.global.f32 	[%rd42+12], %f112;
	sub.f32 	%f113, %f102, %f108;
	sub.f32 	%f114, %f103, %f110;
	st.global.f32 	[%rd46+8], %f113;
	st.global.f32 	[%rd46+12], %f114;
	mul.f32 	%f115, %f7, %f99;
	mul.f32 	%f116, %f11, %f101;
	sub.f32 	%f117, %f115, %f116;
	mul.f32 	%f118, %f7, %f101;
	fma.rn.f32 	%f119, %f11, %f99, %f118;
	ld.global.f32 	%f120, [%rd42+16];
	ld.global.f32 	%f121, [%rd42+20];
	ld.global.f32 	%f122, [%rd46+16];
	mul.f32 	%f123, %f117, %f122;
	ld.global.f32 	%f124, [%rd46+20];
	mul.f32 	%f125, %f119, %f124;
	sub.f32 	%f126, %f123, %f125;
	mul.f32 	%f127, %f117, %f124;
	fma.rn.f32 	%f128, %f119, %f122, %f127;
	add.f32 	%f129, %f120, %f126;
	add.f32 	%f130, %f121, %f128;
	st.global.f32 	[%rd42+16], %f129;
	st.global.f32 	[%rd42+20], %f130;
	sub.f32 	%f131, %f120, %f126;
	sub.f32 	%f132, %f121, %f128;
	st.global.f32 	[%rd46+16], %f131;
	st.global.f32 	[%rd46+20], %f132;
	mul.f32 	%f133, %f7, %f117;
	mul.f32 	%f134, %f11, %f119;
	sub.f32 	%f135, %f133, %f134;
	mul.f32 	%f136, %f7, %f119;
	fma.rn.f32 	%f137, %f11, %f117, %f136;
	ld.global.f32 	%f138, [%rd42+24];
	ld.global.f32 	%f139, [%rd42+28];
	ld.global.f32 	%f140, [%rd46+24];
	mul.f32 	%f141, %f135, %f140;
	ld.global.f32 	%f142, [%rd46+28];
	mul.f32 	%f143, %f137, %f142;
	sub.f32 	%f144, %f141, %f143;
	mul.f32 	%f145, %f135, %f142;
	fma.rn.f32 	%f146, %f137, %f140, %f145;
	add.f32 	%f147, %f138, %f144;
	add.f32 	%f148, %f139, %f146;
	st.global.f32 	[%rd42+24], %f147;
	st.global.f32 	[%rd42+28], %f148;
	sub.f32 	%f149, %f138, %f144;
	sub.f32 	%f150, %f139, %f146;
	st.global.f32 	[%rd46+24], %f149;
	st.global.f32 	[%rd46+28], %f150;
	mul.f32 	%f151, %f7, %f135;
	mul.f32 	%f152, %f11, %f137;
	sub.f32 	%f206, %f151, %f152;
	mul.f32 	%f153, %f7, %f137;
	fma.rn.f32 	%f205, %f11, %f135, %f153;
	add.s32 	%r159, %r159, 4;
	and.b32  	%r161, %r149, 2147483644;
	setp.eq.s32 	%p30, %r159, %r161;
	@%p30 bra 	$L__BB2_37;
	bra.uni 	$L__BB2_36;
$L__BB2_37:
	and.b32  	%r135, %r149, 3;
	setp.eq.s32 	%p31, %r135, 0;
	@%p31 bra 	$L__BB2_42;
	setp.eq.s32 	%p32, %r135, 1;
	@%p32 bra 	$L__BB2_40;
	ld.param.u64 	%rd65, [_Z15serialFFTKernelP7Complexi_param_0];
	add.s32 	%r136, %r161, %r158;
	cvta.to.global.u64 	%rd47, %rd65;
	mul.wide.u32 	%rd48, %r136, 8;
	add.s64 	%rd49, %rd47, %rd48;
	ld.global.f32 	%f154, [%rd49];
	ld.global.f32 	%f155, [%rd49+4];
	add.s32 	%r137, %r136, %r149;
	mul.wide.u32 	%rd50, %r137, 8;
	add.s64 	%rd51, %rd47, %rd50;
	ld.global.f32 	%f156, [%rd51];
	mul.f32 	%f157, %f206, %f156;
	ld.global.f32 	%f158, [%rd51+4];
	mul.f32 	%f159, %f205, %f158;
	sub.f32 	%f160, %f157, %f159;
	mul.f32 	%f161, %f206, %f158;
	fma.rn.f32 	%f162, %f205, %f156, %f161;
	add.f32 	%f163, %f154, %f160;
	add.f32 	%f164, %f155, %f162;
	st.global.f32 	[%rd49], %f163;
	st.global.f32 	[%rd49+4], %f164;
	sub.f32 	%f165, %f154, %f160;
	sub.f32 	%f166, %f155, %f162;
	st.global.f32 	[%rd51], %f165;
	st.global.f32 	[%rd51+4], %f166;
	mul.f32 	%f167, %f7, %f206;
	mul.f32 	%f168, %f11, %f205;
	sub.f32 	%f169, %f167, %f168;
	mul.f32 	%f170, %f7, %f205;
	fma.rn.f32 	%f171, %f11, %f206, %f170;
	cvt.u64.u32 	%rd52, %r158;
	cvt.u64.u32 	%rd53, %r161;
	add.s64 	%rd54, %rd53, %rd52;
	shl.b64 	%rd55, %rd54, 3;
	add.s64 	%rd56, %rd47, %rd55;
	ld.global.f32 	%f172, [%rd56+8];
	ld.global.f32 	%f173, [%rd56+12];
	add.s64 	%rd58, %rd56, %rd57;
	ld.global.f32 	%f174, [%rd58+8];
	mul.f32 	%f175, %f169, %f174;
	ld.global.f32 	%f176, [%rd58+12];
	mul.f32 	%f177, %f171, %f176;
	sub.f32 	%f178, %f175, %f177;
	mul.f32 	%f179, %f169, %f176;
	fma.rn.f32 	%f180, %f171, %f174, %f179;
	add.f32 	%f181, %f172, %f178;
	add.f32 	%f182, %f173, %f180;
	st.global.f32 	[%rd56+8], %f181;
	st.global.f32 	[%rd56+12], %f182;
	sub.f32 	%f183, %f172, %f178;
	sub.f32 	%f184, %f173, %f180;
	st.global.f32 	[%rd58+8], %f183;
	st.global.f32 	[%rd58+12], %f184;
	mul.f32 	%f185, %f7, %f169;
	mul.f32 	%f186, %f11, %f171;
	sub.f32 	%f206, %f185, %f186;
	mul.f32 	%f187, %f7, %f171;
	fma.rn.f32 	%f205, %f11, %f169, %f187;
	add.s32 	%r161, %r161, 2;
$L__BB2_40:
	and.b32  	%r138, %r149, 1;
	setp.eq.b32 	%p33, %r138, 1;
	not.pred 	%p34, %p33;
	@%p34 bra 	$L__BB2_42;
	ld.param.u64 	%rd66, [_Z15serialFFTKernelP7Complexi_param_0];
	add.s32 	%r139, %r161, %r158;
	cvta.to.global.u64 	%rd59, %rd66;
	mul.wide.u32 	%rd60, %r139, 8;
	add.s64 	%rd61, %rd59, %rd60;
	ld.global.f32 	%f188, [%rd61];
	ld.global.f32 	%f189, [%rd61+4];
	add.s32 	%r140, %r139, %r149;
	mul.wide.u32 	%rd62, %r140, 8;
	add.s64 	%rd63, %rd59, %rd62;
	ld.global.f32 	%f190, [%rd63];
	mul.f32 	%f191, %f206, %f190;
	ld.global.f32 	%f192, [%rd63+4];
	mul.f32 	%f193, %f205, %f192;
	sub.f32 	%f194, %f191, %f193;
	mul.f32 	%f195, %f206, %f192;
	fma.rn.f32 	%f196, %f205, %f190, %f195;
	add.f32 	%f197, %f188, %f194;
	add.f32 	%f198, %f189, %f196;
	st.global.f32 	[%rd61], %f197;
	st.global.f32 	[%rd61+4], %f198;
	sub.f32 	%f199, %f188, %f194;
	sub.f32 	%f200, %f189, %f196;
	st.global.f32 	[%rd63], %f199;
	st.global.f32 	[%rd63+4], %f200;
$L__BB2_42:
	add.s32 	%r158, %r158, %r48;
	setp.lt.s32 	%p35, %r158, %r57;
	@%p35 bra 	$L__BB2_34;
$L__BB2_43:
	setp.lt.s32 	%p36, %r48, %r57;
	mov.u32 	%r149, %r48;
	@%p36 bra 	$L__BB2_16;
$L__BB2_44:
	ret;

}


// ===== COMPILED SASS (sm_100) =====

	.target	sm_100

	.elftype	@"ET_EXEC"


//--------------------- .note.nv.tkinfo           --------------------------
	.section	.note.nv.tkinfo,"",@"SHT_NOTE"
	.sectionflags	@"SHF_NOTE_NV_TKINFO"
	.tkinfo
        /*0018*/ 	.word	0x00000002
        /*0030*/ 	.string	""
        /*0030*/ 	.string	"ptxas"
        /*0030*/ 	.string	"Cuda compilation tools, release 13.0, V13.0.88"
        /*0030*/ 	.string	"Build cuda_13.0.r13.0/compiler.36424714_0"
        /*0030*/ 	.string	"-arch sm_100 -m 64 "



//--------------------- .note.nv.cuinfo           --------------------------
	.section	.note.nv.cuinfo,"",@"SHT_NOTE"
	.sectionflags	@"SHF_NOTE_NV_CUINFO"
        /*0018*/ 	.short	0x0002
        /*001a*/ 	.short	0x0064
        /*001c*/ 	.short	0x0082
	.zero		2


//--------------------- .nv.info                  --------------------------
	.section	.nv.info,"",@"SHT_CUDA_INFO"
	.align	4


	//----- nvinfo : EIATTR_REGCOUNT
	.align		4
        /*0000*/ 	.byte	0x04, 0x2f
        /*0002*/ 	.short	(.L_2 - .L_1)
	.align		4
.L_1:
        /*0004*/ 	.word	index@(_Z16bitReverseKernelP7Complexi)
        /*0008*/ 	.word	0x00000010


	//----- nvinfo : EIATTR_FRAME_SIZE
	.align		4
.L_2:
        /*000c*/ 	.byte	0x04, 0x11
        /*000e*/ 	.short	(.L_4 - .L_3)
	.align		4
.L_3:
        /*0010*/ 	.word	index@(_Z16bitReverseKernelP7Complexi)
        /*0014*/ 	.word	0x00000000


	//----- nvinfo : EIATTR_REGCOUNT
	.align		4
.L_4:
        /*0018*/ 	.byte	0x04, 0x2f
        /*001a*/ 	.short	(.L_6 - .L_5)
	.align		4
.L_5:
        /*001c*/ 	.word	index@(_Z17parallelFFTKernelP7Complexi)
        /*0020*/ 	.word	0x0000001a


	//----- nvinfo : EIATTR_FRAME_SIZE
	.align		4
.L_6:
        /*0024*/ 	.byte	0x04, 0x11
        /*0026*/ 	.short	(.L_8 - .L_7)
	.align		4
.L_7:
        /*0028*/ 	.word	index@($__internal_1_$__cuda_sm20_div_rn_f64_full)
        /*002c*/ 	.word	0x00000020


	//----- nvinfo : EIATTR_FRAME_SIZE
	.align		4
.L_8:
        /*0030*/ 	.byte	0x04, 0x11
        /*0032*/ 	.short	(.L_10 - .L_9)
	.align		4
.L_9:
        /*0034*/ 	.word	index@(_Z17parallelFFTKernelP7Complexi)
        /*0038*/ 	.word	0x00000020


	//----- nvinfo : EIATTR_REGCOUNT
	.align		4
.L_10:
        /*003c*/ 	.byte	0x04, 0x2f
        /*003e*/ 	.short	(.L_12 - .L_11)
	.align		4
.L_11:
        /*0040*/ 	.word	index@(_Z15serialFFTKernelP7Complexi)
        /*0044*/ 	.word	0x00000020


	//----- nvinfo : EIATTR_FRAME_SIZE
	.align		4
.L_12:
        /*0048*/ 	.byte	0x04, 0x11
        /*004a*/ 	.short	(.L_14 - .L_13)
	.align		4
.L_13:
        /*004c*/ 	.word	index@($__internal_0_$__cuda_sm20_div_rn_f64_full)
        /*0050*/ 	.word	0x00000020


	//----- nvinfo : EIATTR_FRAME_SIZE
	.align		4
.L_14:
        /*0054*/ 	.byte	0x04, 0x11
        /*0056*/ 	.short	(.L_16 - .L_15)
	.align		4
.L_15:
        /*0058*/ 	.word	index@(_Z15serialFFTKernelP7Complexi)
        /*005c*/ 	.word	0x00000020


	//----- nvinfo : EIATTR_MIN_STACK_SIZE
	.align		4
.L_16:
        /*0060*/ 	.byte	0x04, 0x12
        /*0062*/ 	.short	(.L_18 - .L_17)
	.align		4
.L_17:
        /*0064*/ 	.word	index@(_Z15serialFFTKernelP7Complexi)
        /*0068*/ 	.word	0x00000020


	//----- nvinfo : EIATTR_MIN_STACK_SIZE
	.align		4
.L_18:
        /*006c*/ 	.byte	0x04, 0x12
        /*006e*/ 	.short	(.L_20 - .L_19)
	.align		4
.L_19:
        /*0070*/ 	.word	index@(_Z17parallelFFTKernelP7Complexi)
        /*0074*/ 	.word	0x00000020


	//----- nvinfo : EIATTR_MIN_STACK_SIZE
	.align		4
.L_20:
        /*0078*/ 	.byte	0x04, 0x12
        /*007a*/ 	.short	(.L_22 - .L_21)
	.align		4
.L_21:
        /*007c*/ 	.word	index@(_Z16bitReverseKernelP7Complexi)
        /*0080*/ 	.word	0x00000000
.L_22:


//--------------------- .nv.compat                --------------------------
	.section	.nv.compat,"",@"SHT_CUDA_COMPAT_INFO"
	.align	4
        /*0000*/ 	.byte	0x02, 0x09, 0x00, 0x00, 0x02, 0x02, 0x01, 0x00, 0x02, 0x05, 0x05, 0x00, 0x03, 0x07, 0x01, 0x01
        /*0010*/ 	.byte	0x02, 0x03, 0x00, 0x00, 0x02, 0x06, 0x01, 0x00, 0x04, 0x0b, 0x08, 0x00, 0x01, 0x00, 0x00, 0x00
        /*0020*/ 	.byte	0x00, 0x00, 0x00, 0x00


//--------------------- .nv.info._Z15serialFFTKernelP7Complexi --------------------------
	.section	.nv.info._Z15serialFFTKernelP7Complexi,"",@"SHT_CUDA_INFO"
	.sectionflags	@""
	.align	4


	//----- nvinfo : EIATTR_CUDA_API_VERSION
	.align		4
        /*0000*/ 	.byte	0x04, 0x37
        /*0002*/ 	.short	(.L_24 - .L_23)
.L_23:
        /*0004*/ 	.word	0x00000082


	//----- nvinfo : EIATTR_KPARAM_INFO
	.align		4
.L_24:
        /*0008*/ 	.byte	0x04, 0x17
        /*000a*/ 	.short	(.L_26 - .L_25)
.L_25:
        /*000c*/ 	.word	0x00000000
        /*0010*/ 	.short	0x0001
        /*0012*/ 	.short	0x0008
        /*0014*/ 	.byte	0x00, 0xf0, 0x11, 0x00


	//----- nvinfo : EIATTR_KPARAM_INFO
	.align		4
.L_26:
        /*0018*/ 	.byte	0x04, 0x17
        /*001a*/ 	.short	(.L_28 - .L_27)
.L_27:
        /*001c*/ 	.word	0x00000000
        /*0020*/ 	.short	0x0000
        /*0022*/ 	.short	0x0000
        /*0024*/ 	.byte	0x00, 0xf5, 0x21, 0x00


	//----- nvinfo : EIATTR_SPARSE_MMA_MASK
	.align		4
.L_28:
        /*0028*/ 	.byte	0x03, 0x50
        /*002a*/ 	.short	0x0000


	//----- nvinfo : EIATTR_MAXREG_COUNT
	.align		4
        /*002c*/ 	.byte	0x03, 0x1b
        /*002e*/ 	.short	0x00ff


	//----- nvinfo : EIATTR_MERCURY_ISA_VERSION
	.align		4
        /*0030*/ 	.byte	0x03, 0x5f
        /*0032*/ 	.short	0x0101


	//----- nvinfo : EIATTR_VRC_CTA_INIT_COUNT
	.align		4
        /*0034*/ 	.byte	0x02, 0x4a
	.zero		1
	.zero		1


	//----- nvinfo : EIATTR_EXIT_INSTR_OFFSETS
	.align		4
        /*0038*/ 	.byte	0x04, 0x1c
        /*003a*/ 	.short	(.L_30 - .L_29)


	//   ....[0]....
.L_29:
        /*003c*/ 	.word	0x00000af0


	//   ....[1]....
        /*0040*/ 	.word	0x000021b0


	//----- nvinfo : EIATTR_CRS_STACK_SIZE
	.align		4
.L_30:
        /*0044*/ 	.byte	0x04, 0x1e
        /*0046*/ 	.short	(.L_32 - .L_31)
.L_31:
        /*0048*/ 	.word	0x00000000


	//----- nvinfo : EIATTR_CBANK_PARAM_SIZE
	.align		4
.L_32:
        /*004c*/ 	.byte	0x03, 0x19
        /*004e*/ 	.short	0x000c


	//----- nvinfo : EIATTR_PARAM_CBANK
	.align		4
        /*0050*/ 	.byte	0x04, 0x0a
        /*0052*/ 	.short	(.L_34 - .L_33)
	.align		4
.L_33:
        /*0054*/ 	.word	index@(.nv.constant0._Z15serialFFTKernelP7Complexi)
        /*0058*/ 	.short	0x0380
        /*005a*/ 	.short	0x000c


	//----- nvinfo : EIATTR_SW_WAR
	.align		4
.L_34:
        /*005c*/ 	.byte	0x04, 0x36
        /*005e*/ 	.short	(.L_36 - .L_35)
.L_35:
        /*0060*/ 	.word	0x00000008
.L_36:


//--------------------- .nv.info._Z17parallelFFTKernelP7Complexi --------------------------
	.section	.nv.info._Z17parallelFFTKernelP7Complexi,"",@"SHT_CUDA_INFO"
	.sectionflags	@""
	.align	4


	//----- nvinfo : EIATTR_CUDA_API_VERSION
	.align		4
        /*0000*/ 	.byte	0x04, 0x37
        /*0002*/ 	.short	(.L_38 - .L_37)
.L_37:
        /*0004*/ 	.word	0x00000082


	//----- nvinfo : EIATTR_KPARAM_INFO
	.align		4
.L_38:
        /*0008*/ 	.byte	0x04, 0x17
        /*000a*/ 	.short	(.L_40 - .L_39)
.L_39:
        /*000c*/ 	.word	0x00000000
        /*0010*/ 	.short	0x0001
        /*0012*/ 	.short	0x0008
        /*0014*/ 	.byte	0x00, 0xf0, 0x11, 0x00


	//----- nvinfo : EIATTR_KPARAM_INFO
	.align		4
.L_40:
        /*0018*/ 	.byte	0x04, 0x17
        /*001a*/ 	.short	(.L_42 - .L_41)
.L_41:
        /*001c*/ 	.word	0x00000000
        /*0020*/ 	.short	0x0000
        /*0022*/ 	.short	0x0000
        /*0024*/ 	.byte	0x00, 0xf5, 0x21, 0x00


	//----- nvinfo : EIATTR_SPARSE_MMA_MASK
	.align		4
.L_42:
        /*0028*/ 	.byte	0x03, 0x50
        /*002a*/ 	.short	0x0000


	//----- nvinfo : EIATTR_MAXREG_COUNT
	.align		4
        /*002c*/ 	.byte	0x03, 0x1b
        /*002e*/ 	.short	0x00ff


	//----- nvinfo : EIATTR_NUM_BARRIERS
	.align		4
        /*0030*/ 	.byte	0x02, 0x4c
        /*0032*/ 	.byte	0x01
	.zero		1


	//----- nvinfo : EIATTR_MERCURY_ISA_VERSION
	.align		4
        /*0034*/ 	.byte	0x03, 0x5f
        /*0036*/ 	.short	0x0101


	//----- nvinfo : EIATTR_VRC_CTA_INIT_COUNT
	.align		4
        /*0038*/ 	.byte	0x02, 0x4a
	.zero		1
	.zero		1


	//----- nvinfo : EIATTR_EXIT_INSTR_OFFSETS
	.align		4
        /*003c*/ 	.byte	0x04, 0x1c
        /*003e*/ 	.short	(.L_44 - .L_43)


	//   ....[0]....
.L_43:
        /*0040*/ 	.word	0x00000040


	//   ....[1]....
        /*0044*/ 	.word	0x00001190


	//----- nvinfo : EIATTR_CRS_STACK_SIZE
	.align		4
.L_44:
        /*0048*/ 	.byte	0x04, 0x1e
        /*004a*/ 	.short	(.L_46 - .L_45)
.L_45:
        /*004c*/ 	.word	0x00000000


	//----- nvinfo : EIATTR_CBANK_PARAM_SIZE
	.align		4
.L_46:
        /*0050*/ 	.byte	0x03, 0x19
        /*0052*/ 	.short	0x000c


	//----- nvinfo : EIATTR_PARAM_CBANK
	.align		4
        /*0054*/ 	.byte	0x04, 0x0a
        /*0056*/ 	.short	(.L_48 - .L_47)
	.align		4
.L_47:
        /*0058*/ 	.word	index@(.nv.constant0._Z17parallelFFTKernelP7Complexi)
        /*005c*/ 	.short	0x0380
        /*005e*/ 	.short	0x000c


	//----- nvinfo : EIATTR_SW_WAR
	.align		4
.L_48:
        /*0060*/ 	.byte	0x04, 0x36
        /*0062*/ 	.short	(.L_50 - .L_49)
.L_49:
        /*0064*/ 	.word	0x00000008
.L_50:


//--------------------- .nv.info._Z16bitReverseKernelP7Complexi --------------------------
	.section	.nv.info._Z16bitReverseKernelP7Complexi,"",@"SHT_CUDA_INFO"
	.sectionflags	@""
	.align	4


	//----- nvinfo : EIATTR_CUDA_API_VERSION
	.align		4
        /*0000*/ 	.byte	0x04, 0x37
        /*0002*/ 	.short	(.L_52 - .L_51)
.L_51:
        /*0004*/ 	.word	0x00000082


	//----- nvinfo : EIATTR_KPARAM_INFO
	.align		4
.L_52:
        /*0008*/ 	.byte	0x04, 0x17
        /*000a*/ 	.short	(.L_54 - .L_53)
.L_53:
        /*000c*/ 	.word	0x00000000
        /*0010*/ 	.short	0x0001
        /*0012*/ 	.short	0x0008
        /*0014*/ 	.byte	0x00, 0xf0, 0x11, 0x00


	//----- nvinfo : EIATTR_KPARAM_INFO
	.align		4
.L_54:
        /*0018*/ 	.byte	0x04, 0x17
        /*001a*/ 	.short	(.L_56 - .L_55)
.L_55:
        /*001c*/ 	.word	0x00000000
        /*0020*/ 	.short	0x0000
        /*0022*/ 	.short	0x0000
        /*0024*/ 	.byte	0x00, 0xf5, 0x21, 0x00


	//----- nvinfo : EIATTR_SPARSE_MMA_MASK
	.align		4
.L_56:
        /*0028*/ 	.byte	0x03, 0x50
        /*002a*/ 	.short	0x0000


	//----- nvinfo : EIATTR_MAXREG_COUNT
	.align		4
        /*002c*/ 	.byte	0x03, 0x1b
        /*002e*/ 	.short	0x00ff


	//----- nvinfo : EIATTR_MERCURY_ISA_VERSION
	.align		4
        /*0030*/ 	.byte	0x03, 0x5f
        /*0032*/ 	.short	0x0101


	//----- nvinfo : EIATTR_VRC_CTA_INIT_COUNT
	.align		4
        /*0034*/ 	.byte	0x02, 0x4a
	.zero		1
	.zero		1


	//----- nvinfo : EIATTR_EXIT_INSTR_OFFSETS
	.align		4
        /*0038*/ 	.byte	0x04, 0x1c
        /*003a*/ 	.short	(.L_58 - .L_57)


	//   ....[0]....
.L_57:
        /*003c*/ 	.word	0x00000070


	//   ....[1]....
        /*0040*/ 	.word	0x000009d0


	//   ....[2]....
        /*0044*/ 	.word	0x00000aa0


	//----- nvinfo : EIATTR_CBANK_PARAM_SIZE
	.align		4
.L_58:
        /*0048*/ 	.byte	0x03, 0x19
        /*004a*/ 	.short	0x000c


	//----- nvinfo : EIATTR_PARAM_CBANK
	.align		4
        /*004c*/ 	.byte	0x04, 0x0a
        /*004e*/ 	.short	(.L_60 - .L_59)
	.align		4
.L_59:
        /*0050*/ 	.word	index@(.nv.constant0._Z16bitReverseKernelP7Complexi)
        /*0054*/ 	.short	0x0380
        /*0056*/ 	.short	0x000c


	//----- nvinfo : EIATTR_SW_WAR
	.align		4
.L_60:
        /*0058*/ 	.byte	0x04, 0x36
        /*005a*/ 	.short	(.L_62 - .L_61)
.L_61:
        /*005c*/ 	.word	0x00000008
.L_62:


//--------------------- .nv.callgraph             --------------------------
	.section	.nv.callgraph,"",@"SHT_CUDA_CALLGRAPH"
	.align	4
	.sectionentsize	8
	.align		4
        /*0000*/ 	.word	0x00000000
	.align		4
        /*0004*/ 	.word	0xffffffff
	.align		4
        /*0008*/ 	.word	0x00000000
	.align		4
        /*000c*/ 	.word	0xfffffffe
	.align		4
        /*0010*/ 	.word	0x00000000
	.align		4
        /*0014*/ 	.word	0xfffffffd
	.align		4
        /*0018*/ 	.word	0x00000000
	.align		4
        /*001c*/ 	.word	0xfffffffc


//--------------------- .nv.constant4             --------------------------
	.section	.nv.constant4,"a",@progbits
	.align	8
	.align		8
.nv.constant4:
        /*0000*/ 	.dword	__cudart_i2opi_f


//--------------------- .text._Z15serialFFTKernelP7Complexi --------------------------
	.section	.text._Z15serialFFTKernelP7Complexi,"ax",@progbits
	.align	128
        .global         _Z15serialFFTKernelP7Complexi
        .type           _Z15serialFFTKernelP7Complexi,@function
        .size           _Z15serialFFTKernelP7Complexi,(.L_x_54 - _Z15serialFFTKernelP7Complexi)
        .other          _Z15serialFFTKernelP7Complexi,@"STO_CUDA_ENTRY STV_DEFAULT"
_Z15serialFFTKernelP7Complexi:
.text._Z15serialFFTKernelP7Complexi:
[----:B------:R-:W0:Y:S01]  /*0000*/  LDC R1, c[0x0][0x37c] ;  /* 0x0000df00ff017b82 */ /* 0x000e220000000800 */
[----:B------:R-:W1:Y:S01]  /*0010*/  LDCU UR4, c[0x0][0x388] ;  /* 0x00007100ff0477ac */ /* 0x000e620008000800 */
[----:B0-----:R-:W-:Y:S01]  /*0020*/  VIADD R1, R1, 0xffffffe0 ;  /* 0xffffffe001017836 */ /* 0x001fe20000000000 */
[----:B------:R-:W0:Y:S01]  /*0030*/  LDCU.64 UR6, c[0x0][0x358] ;  /* 0x00006b00ff0677ac */ /* 0x000e220008000a00 */
[----:B-1----:R-:W-:-:S05]  /*0040*/  IMAD.U32 R5, RZ, RZ, UR4 ;  /* 0x00000004ff057e24 */ /* 0x002fca000f8e00ff */
[----:B------:R-:W-:-:S13]  /*0050*/  ISETP.GE.AND P0, PT, R5, 0x1, PT ;  /* 0x000000010500780c */ /* 0x000fda0003f06270 */
[----:B0-----:R-:W-:Y:S05]  /*0060*/  @!P0 BRA `(.L_x_0) ;  /* 0x00000008009c8947 */ /* 0x001fea0003800000 */
[----:B------:R-:W-:Y:S01]  /*0070*/  I2FP.F32.U32 R2, R5 ;  /* 0x0000000500027245 */ /* 0x000fe20000201000 */
[----:B------:R-:W-:-:S03]  /*0080*/  IMAD.MOV.U32 R5, RZ, RZ, 0x3dc6b27f ;  /* 0x3dc6b27fff057424 */ /* 0x000fc600078e00ff */
[C---:B------:R-:W-:Y:S01]  /*0090*/  ISETP.GT.U32.AND P0, PT, R2.reuse, 0x7f7fffff, PT ;  /* 0x7f7fffff0200780c */ /* 0x040fe20003f04070 */
[----:B------:R-:W-:-:S05]  /*00a0*/  VIADD R0, R2, 0xc0cafb0d ;  /* 0xc0cafb0d02007836 */ /* 0x000fca0000000000 */
[----:B------:R-:W-:-:S04]  /*00b0*/  LOP3.LUT R3, R0, 0xff800000, RZ, 0xc0, !PT ;  /* 0xff80000000037812 */ /* 0x000fc800078ec0ff */
[----:B------:R-:W-:-:S05]  /*00c0*/  IADD3 R0, PT, PT, R2, -R3, RZ ;  /* 0x8000000302007210 */ /* 0x000fca0007ffe0ff */
[----:B------:R-:W-:Y:S01]  /*00d0*/  FADD R4, R0, -1 ;  /* 0xbf80000000047421 */ /* 0x000fe20000000000 */
[----:B------:R-:W-:Y:S01]  /*00e0*/  I2FP.F32.S32 R0, R3 ;  /* 0x0000000300007245 */ /* 0x000fe20000201400 */
[----:B------:R-:W-:Y:S02]  /*00f0*/  IMAD.MOV.U32 R3, RZ, RZ, 0x7f800000 ;  /* 0x7f800000ff037424 */ /* 0x000fe400078e00ff */
[----:B------:R-:W-:Y:S02]  /*0100*/  FFMA R5, R4, R5, -0.16845393180847167969 ;  /* 0xbe2c7f3004057423 */ /* 0x000fe40000000005 */
[----:B------:R-:W-:Y:S02]  /*0110*/  FFMA R0, R0, 1.1920928955078125e-07, RZ ;  /* 0x3400000000007823 */ /* 0x000fe400000000ff */
[----:B------:R-:W-:-:S04]  /*0120*/  FFMA R5, R4, R5, 0.1716887056827545166 ;  /* 0x3e2fcf2a04057423 */ /* 0x000fc80000000005 */
[----:B------:R-:W-:-:S04]  /*0130*/  FFMA R5, R4, R5, -0.17900948226451873779 ;  /* 0xbe374e4304057423 */ /* 0x000fc80000000005 */
[----:B------:R-:W-:-:S04]  /*0140*/  FFMA R5, R4, R5, 0.20512372255325317383 ;  /* 0x3e520bf404057423 */ /* 0x000fc80000000005 */
[----:B------:R-:W-:-:S04]  /*0150*/  FFMA R5, R4, R5, -0.24046532809734344482 ;  /* 0xbe763c8b04057423 */ /* 0x000fc80000000005 */
[----:B------:R-:W-:-:S04]  /*0160*/  FFMA R5, R4, R5, 0.28857114911079406738 ;  /* 0x3e93bf9904057423 */ /* 0x000fc80000000005 */
[----:B------:R-:W-:-:S04]  /*0170*/  FFMA R5, R4, R5, -0.36067417263984680176 ;  /* 0xbeb8aa4904057423 */ /* 0x000fc80000000005 */
[----:B------:R-:W-:-:S04]  /*0180*/  FFMA R5, R4, R5, 0.48089820146560668945 ;  /* 0x3ef6384a04057423 */ /* 0x000fc80000000005 */
[----:B------:R-:W-:-:S04]  /*0190*/  FFMA R5, R4, R5, -0.72134751081466674805 ;  /* 0xbf38aa3b04057423 */ /* 0x000fc80000000005 */
[----:B------:R-:W-:-:S04]  /*01a0*/  FMUL R5, R4, R5 ;  /* 0x0000000504057220 */ /* 0x000fc80000400000 */
[----:B------:R-:W-:-:S04]  /*01b0*/  FMUL R5, R4, R5 ;  /* 0x0000000504057220 */ /* 0x000fc80000400000 */
[----:B------:R-:W-:-:S04]  /*01c0*/  FFMA R5, R4, 1.4426950216293334961, R5 ;  /* 0x3fb8aa3b04057823 */ /* 0x000fc80000000005 */
[----:B------:R-:W-:Y:S01]  /*01d0*/  FADD R0, R0, R5 ;  /* 0x0000000500007221 */ /* 0x000fe20000000000 */
[----:B------:R-:W-:Y:S01]  /*01e0*/  @P0 FFMA R0, R2, R3, +INF ;  /* 0x7f80000002000423 */ /* 0x000fe20000000003 */
[----:B------:R-:W-:-:S05]  /*01f0*/  IMAD.MOV.U32 R2, RZ, RZ, RZ ;  /* 0x000000ffff027224 */ /* 0x000fca00078e00ff */
[----:B------:R-:W0:Y:S02]  /*0200*/  F2I.TRUNC.NTZ R0, R0 ;  /* 0x0000000000007305 */ /* 0x000e24000020f100 */
[C---:B0-----:R-:W-:Y:S02]  /*0210*/  LOP3.LUT R3, R0.reuse, 0x3, RZ, 0xc0, !PT ;  /* 0x0000000300037812 */ /* 0x041fe400078ec0ff */
[----:B------:R-:W-:-:S07]  /*0220*/  LOP3.LUT R4, R0, 0x7ffffffc, RZ, 0xc0, !PT ;  /* 0x7ffffffc00047812 */ /* 0x000fce00078ec0ff */
.L_x_9:
[----:B------:R-:W-:Y:S01]  /*0230*/  ISETP.GE.AND P0, PT, R0, 0x1, PT ;  /* 0x000000010000780c */ /* 0x000fe20003f06270 */
[----:B------:R-:W-:-:S12]  /*0240*/  HFMA2 R9, -RZ, RZ, 0, 0 ;  /* 0x00000000ff097431 */ /* 0x000fd800000001ff */
[----:B------:R-:W-:Y:S05]  /*0250*/  @!P0 BRA `(.L_x_1) ;  /* 0x0000000400dc8947 */ /* 0x000fea0003800000 */
[----:B------:R-:W-:Y:S01]  /*0260*/  ISETP.GE.U32.AND P0, PT, R0, 0x4, PT ;  /* 0x000000040000780c */ /* 0x000fe20003f06070 */
[----:B------:R-:W-:Y:S02]  /*0270*/  IMAD.MOV.U32 R6, RZ, RZ, RZ ;  /* 0x000000ffff067224 */ /* 0x000fe400078e00ff */
[----:B------:R-:W-:-:S10]  /*0280*/  IMAD.MOV.U32 R5, RZ, RZ, R2 ;  /* 0x000000ffff057224 */ /* 0x000fd400078e0002 */
[----:B------:R-:W-:Y:S05]  /*0290*/  @!P0 BRA `(.L_x_2) ;  /* 0x0000000400988947 */ /* 0x000fea0003800000 */
[----:B------:R-:W-:Y:S01]  /*02a0*/  ISETP.GT.AND P0, PT, R4, RZ, PT ;  /* 0x000000ff0400720c */ /* 0x000fe20003f04270 */
[----:B------:R-:W-:Y:S01]  /*02b0*/  UMOV UR4, URZ ;  /* 0x000000ff00047c82 */ /* 0x000fe20008000000 */
[----:B------:R-:W-:Y:S01]  /*02c0*/  IMAD.MOV.U32 R9, RZ, RZ, RZ ;  /* 0x000000ffff097224 */ /* 0x000fe200078e00ff */
[----:B------:R-:W-:-:S10]  /*02d0*/  MOV R5, R2 ;  /* 0x0000000200057202 */ /* 0x000fd40000000f00 */
[----:B------:R-:W-:Y:S05]  /*02e0*/  @!P0 BRA `(.L_x_3) ;  /* 0x0000000400488947 */ /* 0x000fea0003800000 */
[----:B------:R-:W-:Y:S01]  /*02f0*/  VIADD R6, R4, -UR4 ;  /* 0x8000000404067c36 */ /* 0x000fe20008000000 */
[----:B------:R-:W-:-:S04]  /*0300*/  PLOP3.LUT P0, PT, PT, PT, PT, 0x80, 0x8 ;  /* 0x000000000008781c */ /* 0x000fc80003f0f070 */
[----:B------:R-:W-:-:S13]  /*0310*/  ISETP.GT.AND P1, PT, R6, 0xc, PT ;  /* 0x0000000c0600780c */ /* 0x000fda0003f24270 */
[----:B------:R-:W-:Y:S05]  /*0320*/  @!P1 BRA `(.L_x_4) ;  /* 0x0000000000c49947 */ /* 0x000fea0003800000 */
[----:B------:R-:W-:Y:S01]  /*0330*/  PLOP3.LUT P0, PT, PT, PT, PT, 0x8, 0x80 ;  /* 0x000000000080781c */ /* 0x000fe20003f0e170 */
[----:B------:R-:W-:-:S12]  /*0340*/  VIADD R12, R4, 0xfffffff4 ;  /* 0xfffffff4040c7836 */ /* 0x000fd80000000000 */
.L_x_5:
[C---:B------:R-:W-:Y:S01]  /*0350*/  IMAD.SHL.U32 R6, R5.reuse, 0x4, RZ ;  /* 0x0000000405067824 */ /* 0x040fe200078e00ff */
[--C-:B------:R-:W-:Y:S01]  /*0360*/  SHF.R.U32.HI R7, RZ, 0x2, R5.reuse ;  /* 0x00000002ff077819 */ /* 0x100fe20000011605 */
[----:B------:R-:W-:Y:S01]  /*0370*/  UIADD3 UR4, UPT, UPT, UR4, 0x10, URZ ;  /* 0x0000001004047890 */ /* 0x000fe2000fffe0ff */
[--C-:B------:R-:W-:Y:S02]  /*0380*/  SHF.R.U32.HI R8, RZ, 0x3, R5.reuse ;  /* 0x00000003ff087819 */ /* 0x100fe40000011605 */
[----:B------:R-:W-:Y:S02]  /*0390*/  LOP3.LUT R6, R6, 0x4, RZ, 0xc0, !PT ;  /* 0x0000000406067812 */ /* 0x000fe400078ec0ff */
[----:B------:R-:W-:Y:S02]  /*03a0*/  SHF.R.U32.HI R10, RZ, 0x4, R5 ;  /* 0x00000004ff0a7819 */ /* 0x000fe40000011605 */
[----:B------:R-:W-:Y:S02]  /*03b0*/  LOP3.LUT R11, R5, 0x2, RZ, 0xc0, !PT ;  /* 0x00000002050b7812 */ /* 0x000fe400078ec0ff */
[----:B------:R-:W-:-:S02]  /*03c0*/  LEA R6, R9, R6, 0x3 ;  /* 0x0000000609067211 */ /* 0x000fc400078e18ff */
[----:B------:R-:W-:Y:S02]  /*03d0*/  LOP3.LUT R7, R7, 0x1, RZ, 0xc0, !PT ;  /* 0x0000000107077812 */ /* 0x000fe400078ec0ff */
[----:B------:R-:W-:Y:S01]  /*03e0*/  LOP3.LUT R9, R8, 0x1, RZ, 0xc0, !PT ;  /* 0x0000000108097812 */ /* 0x000fe200078ec0ff */
[----:B------:R-:W-:Y:S01]  /*03f0*/  IMAD.SHL.U32 R8, R10, 0x4, RZ ;  /* 0x000000040a087824 */ /* 0x000fe200078e00ff */
[----:B------:R-:W-:Y:S02]  /*0400*/  IADD3 R6, PT, PT, R7, R11, R6 ;  /* 0x0000000b07067210 */ /* 0x000fe40007ffe006 */
[----:B------:R-:W-:Y:S02]  /*0410*/  SHF.R.U32.HI R11, RZ, 0x8, R5 ;  /* 0x00000008ff0b7819 */ /* 0x000fe40000011605 */
[----:B------:R-:W-:Y:S01]  /*0420*/  LOP3.LUT R7, R8, 0x4, RZ, 0xc0, !PT ;  /* 0x0000000408077812 */ /* 0x000fe200078ec0ff */
[----:B------:R-:W-:Y:S01]  /*0430*/  IMAD R6, R6, 0x2, R9 ;  /* 0x0000000206067824 */ /* 0x000fe200078e0209 */
[----:B------:R-:W-:-:S02]  /*0440*/  SHF.R.U32.HI R8, RZ, 0x6, R5 ;  /* 0x00000006ff087819 */ /* 0x000fc40000011605 */
[----:B------:R-:W-:Y:S01]  /*0450*/  SHF.R.U32.HI R9, RZ, 0x7, R5 ;  /* 0x00000007ff097819 */ /* 0x000fe20000011605 */
[----:B------:R-:W-:Y:S01]  /*0460*/  IMAD R6, R6, 0x8, R7 ;  /* 0x0000000806067824 */ /* 0x000fe200078e0207 */
[----:B------:R-:W-:Y:S02]  /*0470*/  LOP3.LUT R7, R10, 0x2, RZ, 0xc0, !PT ;  /* 0x000000020a077812 */ /* 0x000fe400078ec0ff */
[----:B------:R-:W-:Y:S02]  /*0480*/  LOP3.LUT R8, R8, 0x1, RZ, 0xc0, !PT ;  /* 0x0000000108087812 */ /* 0x000fe400078ec0ff */
[----:B------:R-:W-:Y:S02]  /*0490*/  LOP3.LUT R9, R9, 0x1, RZ, 0xc0, !PT ;  /* 0x0000000109097812 */ /* 0x000fe400078ec0ff */
[----:B------:R-:W-:Y:S02]  /*04a0*/  SHF.L.U32 R10, R11, 0x2, RZ ;  /* 0x000000020b0a7819 */ /* 0x000fe400000006ff */
[----:B------:R-:W-:-:S02]  /*04b0*/  IADD3 R6, PT, PT, R8, R7, R6 ;  /* 0x0000000708067210 */ /* 0x000fc40007ffe006 */
[----:B------:R-:W-:Y:S02]  /*04c0*/  LOP3.LUT R7, R10, 0x4, RZ, 0xc0, !PT ;  /* 0x000000040a077812 */ /* 0x000fe400078ec0ff */
[----:B------:R-:W-:Y:S01]  /*04d0*/  SHF.R.U32.HI R8, RZ, 0xa, R5 ;  /* 0x0000000aff087819 */ /* 0x000fe20000011605 */
[----:B------:R-:W-:Y:S01]  /*04e0*/  IMAD R6, R6, 0x2, R9 ;  /* 0x0000000206067824 */ /* 0x000fe200078e0209 */
[----:B------:R-:W-:Y:S02]  /*04f0*/  SHF.R.U32.HI R9, RZ, 0xb, R5 ;  /* 0x0000000bff097819 */ /* 0x000fe40000011605 */
[----:B------:R-:W-:Y:S01]  /*0500*/  LOP3.LUT R11, R11, 0x2, RZ, 0xc0, !PT ;  /* 0x000000020b0b7812 */ /* 0x000fe200078ec0ff */
[----:B------:R-:W-:Y:S01]  /*0510*/  IMAD R6, R6, 0x8, R7 ;  /* 0x0000000806067824 */ /* 0x000fe200078e0207 */
[----:B------:R-:W-:Y:S02]  /*0520*/  SHF.R.U32.HI R7, RZ, 0xc, R5 ;  /* 0x0000000cff077819 */ /* 0x000fe40000011605 */
[----:B------:R-:W-:-:S02]  /*0530*/  LOP3.LUT R8, R8, 0x1, RZ, 0xc0, !PT ;  /* 0x0000000108087812 */ /* 0x000fc400078ec0ff */
[----:B------:R-:W-:Y:S01]  /*0540*/  LOP3.LUT R9, R9, 0x1, RZ, 0xc0, !PT ;  /* 0x0000000109097812 */ /* 0x000fe200078ec0ff */
[----:B------:R-:W-:Y:S01]  /*0550*/  IMAD.SHL.U32 R10, R7, 0x4, RZ ;  /* 0x00000004070a7824 */ /* 0x000fe200078e00ff */
[----:B------:R-:W-:Y:S02]  /*0560*/  IADD3 R6, PT, PT, R8, R11, R6 ;  /* 0x0000000b08067210 */ /* 0x000fe40007ffe006 */
[----:B------:R-:W-:Y:S02]  /*0570*/  ISETP.LE.AND P1, PT, R12, UR4, PT ;  /* 0x000000040c007c0c */ /* 0x000fe4000bf23270 */
[----:B------:R-:W-:Y:S02]  /*0580*/  LOP3.LUT R11, R10, 0x4, RZ, 0xc0, !PT ;  /* 0x000000040a0b7812 */ /* 0x000fe400078ec0ff */
[----:B------:R-:W-:Y:S02]  /*0590*/  LEA R6, R6, R9, 0x1 ;  /* 0x0000000906067211 */ /* 0x000fe400078e08ff */
[----:B------:R-:W-:-:S02]  /*05a0*/  SHF.R.U32.HI R8, RZ, 0xe, R5 ;  /* 0x0000000eff087819 */ /* 0x000fc40000011605 */
[----:B------:R-:W-:Y:S01]  /*05b0*/  SHF.R.U32.HI R9, RZ, 0xf, R5 ;  /* 0x0000000fff097819 */ /* 0x000fe20000011605 */
[----:B------:R-:W-:Y:S01]  /*05c0*/  IMAD R6, R6, 0x8, R11 ;  /* 0x0000000806067824 */ /* 0x000fe200078e020b */
[----:B------:R-:W-:Y:S02]  /*05d0*/  LOP3.LUT R7, R7, 0x2, RZ, 0xc0, !PT ;  /* 0x0000000207077812 */ /* 0x000fe400078ec0ff */
[----:B------:R-:W-:Y:S02]  /*05e0*/  LOP3.LUT R8, R8, 0x1, RZ, 0xc0, !PT ;  /* 0x0000000108087812 */ /* 0x000fe400078ec0ff */
[----:B------:R-:W-:Y:S02]  /*05f0*/  LOP3.LUT R9, R9, 0x1, RZ, 0xc0, !PT ;  /* 0x0000000109097812 */ /* 0x000fe400078ec0ff */
[----:B------:R-:W-:Y:S02]  /*0600*/  IADD3 R6, PT, PT, R8, R7, R6 ;  /* 0x0000000708067210 */ /* 0x000fe40007ffe006 */
[----:B------:R-:W-:-:S03]  /*0610*/  SHF.R.U32.HI R5, RZ, 0x10, R5 ;  /* 0x00000010ff057819 */ /* 0x000fc60000011605 */
[----:B------:R-:W-:Y:S01]  /*0620*/  IMAD R9, R6, 0x2, R9 ;  /* 0x0000000206097824 */ /* 0x000fe200078e0209 */
[----:B------:R-:W-:Y:S06]  /*0630*/  @!P1 BRA `(.L_x_5) ;  /* 0xfffffffc00449947 */ /* 0x000fec000383ffff */
.L_x_4:
[----:B------:R-:W-:-:S05]  /*0640*/  VIADD R6, R4, -UR4 ;  /* 0x8000000404067c36 */ /* 0x000fca0008000000 */
[----:B------:R-:W-:-:S13]  /*0650*/  ISETP.GT.AND P1, PT, R6, 0x4, PT ;  /* 0x000000040600780c */ /* 0x000fda0003f24270 */
[----:B------:R-:W-:Y:S05]  /*0660*/  @!P1 BRA `(.L_x_6) ;  /* 0x0000000000609947 */ /* 0x000fea0003800000 */
[C---:B------:R-:W-:Y:S01]  /*0670*/  SHF.L.U32 R6, R5.reuse, 0x2, RZ ;  /* 0x0000000205067819 */ /* 0x040fe200000006ff */
[----:B------:R-:W-:Y:S01]  /*0680*/  UIADD3 UR4, UPT, UPT, UR4, 0x8, URZ ;  /* 0x0000000804047890 */ /* 0x000fe2000fffe0ff */
[--C-:B------:R-:W-:Y:S02]  /*0690*/  SHF.R.U32.HI R7, RZ, 0x2, R5.reuse ;  /* 0x00000002ff077819 */ /* 0x100fe40000011605 */
[----:B------:R-:W-:Y:S02]  /*06a0*/  LOP3.LUT R6, R6, 0x4, RZ, 0xc0, !PT ;  /* 0x0000000406067812 */ /* 0x000fe400078ec0ff */
[----:B------:R-:W-:Y:S02]  /*06b0*/  LOP3.LUT R11, R5, 0x2, RZ, 0xc0, !PT ;  /* 0x00000002050b7812 */ /* 0x000fe400078ec0ff */
[--C-:B------:R-:W-:Y:S01]  /*06c0*/  SHF.R.U32.HI R8, RZ, 0x3, R5.reuse ;  /* 0x00000003ff087819 */ /* 0x100fe20000011605 */
[----:B------:R-:W-:Y:S01]  /*06d0*/  IMAD R6, R9, 0x8, R6 ;  /* 0x0000000809067824 */ /* 0x000fe200078e0206 */
[----:B------:R-:W-:-:S02]  /*06e0*/  SHF.R.U32.HI R10, RZ, 0x4, R5 ;  /* 0x00000004ff0a7819 */ /* 0x000fc40000011605 */
[----:B------:R-:W-:Y:S02]  /*06f0*/  LOP3.LUT R7, R7, 0x1, RZ, 0xc0, !PT ;  /* 0x0000000107077812 */ /* 0x000fe400078ec0ff */
[----:B------:R-:W-:Y:S01]  /*0700*/  LOP3.LUT R9, R8, 0x1, RZ, 0xc0, !PT ;  /* 0x0000000108097812 */ /* 0x000fe200078ec0ff */
[----:B------:R-:W-:Y:S01]  /*0710*/  IMAD.SHL.U32 R8, R10, 0x4, RZ ;  /* 0x000000040a087824 */ /* 0x000fe200078e00ff */
[----:B------:R-:W-:Y:S02]  /*0720*/  IADD3 R6, PT, PT, R7, R11, R6 ;  /* 0x0000000b07067210 */ /* 0x000fe40007ffe006 */
[----:B------:R-:W-:Y:S02]  /*0730*/  SHF.R.U32.HI R11, RZ, 0x6, R5 ;  /* 0x00000006ff0b7819 */ /* 0x000fe40000011605 */
[----:B------:R-:W-:Y:S01]  /*0740*/  LOP3.LUT R7, R8, 0x4, RZ, 0xc0, !PT ;  /* 0x0000000408077812 */ /* 0x000fe200078ec0ff */
[----:B------:R-:W-:Y:S01]  /*0750*/  IMAD R6, R6, 0x2, R9 ;  /* 0x0000000206067824 */ /* 0x000fe200078e0209 */
[----:B------:R-:W-:-:S02]  /*0760*/  LOP3.LUT R9, R10, 0x2, RZ, 0xc0, !PT ;  /* 0x000000020a097812 */ /* 0x000fc400078ec0ff */
[----:B------:R-:W-:Y:S02]  /*0770*/  LOP3.LUT R11, R11, 0x1, RZ, 0xc0, !PT ;  /* 0x000000010b0b7812 */ /* 0x000fe400078ec0ff */
[----:B------:R-:W-:Y:S02]  /*0780*/  LEA R6, R6, R7, 0x3 ;  /* 0x0000000706067211 */ /* 0x000fe400078e18ff */
[----:B------:R-:W-:Y:S02]  /*0790*/  SHF.R.U32.HI R7, RZ, 0x7, R5 ;  /* 0x00000007ff077819 */ /* 0x000fe40000011605 */
[----:B------:R-:W-:Y:S02]  /*07a0*/  IADD3 R9, PT, PT, R11, R9, R6 ;  /* 0x000000090b097210 */ /* 0x000fe40007ffe006 */
[----:B------:R-:W-:Y:S02]  /*07b0*/  LOP3.LUT R6, R7, 0x1, RZ, 0xc0, !PT ;  /* 0x0000000107067812 */ /* 0x000fe400078ec0ff */
[----:B------:R-:W-:-:S02]  /*07c0*/  PLOP3.LUT P0, PT, PT, PT, PT, 0x8, 0x80 ;  /* 0x000000000080781c */ /* 0x000fc40003f0e170 */
[----:B------:R-:W-:Y:S01]  /*07d0*/  SHF.R.U32.HI R5, RZ, 0x8, R5 ;  /* 0x00000008ff057819 */ /* 0x000fe20000011605 */
[----:B------:R-:W-:-:S10]  /*07e0*/  IMAD R9, R9, 0x2, R6 ;  /* 0x0000000209097824 */ /* 0x000fd400078e0206 */
.L_x_6:
[----:B------:R-:W-:-:S13]  /*07f0*/  ISETP.NE.OR P0, PT, R4, UR4, P0 ;  /* 0x0000000404007c0c */ /* 0x000fda0008705670 */
[----:B------:R-:W-:Y:S05]  /*0800*/  @!P0 BRA `(.L_x_7) ;  /* 0x0000000000388947 */ /* 0x000fea0003800000 */
.L_x_3:
[----:B------:R-:W-:Y:S01]  /*0810*/  UIADD3 UR4, UPT, UPT, UR4, 0x4, URZ ;  /* 0x0000000404047890 */ /* 0x000fe2000fffe0ff */
[----:B------:R-:W-:Y:S01]  /*0820*/  IMAD.SHL.U32 R6, R5, 0x4, RZ ;  /* 0x0000000405067824 */ /* 0x000fe200078e00ff */
[--C-:B------:R-:W-:Y:S02]  /*0830*/  SHF.R.U32.HI R7, RZ, 0x2, R5.reuse ;  /* 0x00000002ff077819 */ /* 0x100fe40000011605 */
[----:B------:R-:W-:Y:S02]  /*0840*/  SHF.R.U32.HI R8, RZ, 0x3, R5 ;  /* 0x00000003ff087819 */ /* 0x000fe40000011605 */
[----:B------:R-:W-:Y:S02]  /*0850*/  ISETP.NE.AND P0, PT, R4, UR4, PT ;  /* 0x0000000404007c0c */ /* 0x000fe4000bf05270 */
[----:B------:R-:W-:Y:S02]  /*0860*/  LOP3.LUT R6, R6, 0x4, RZ, 0xc0, !PT ;  /* 0x0000000406067812 */ /* 0x000fe400078ec0ff */
[----:B------:R-:W-:-:S02]  /*0870*/  LOP3.LUT R7, R7, 0x1, RZ, 0xc0, !PT ;  /* 0x0000000107077812 */ /* 0x000fc400078ec0ff */
[----:B------:R-:W-:Y:S01]  /*0880*/  LOP3.LUT R8, R8, 0x1, RZ, 0xc0, !PT ;  /* 0x0000000108087812 */ /* 0x000fe200078ec0ff */
[----:B------:R-:W-:Y:S01]  /*0890*/  IMAD R6, R9, 0x8, R6 ;  /* 0x0000000809067824 */ /* 0x000fe200078e0206 */
[----:B------:R-:W-:Y:S02]  /*08a0*/  LOP3.LUT R9, R5, 0x2, RZ, 0xc0, !PT ;  /* 0x0000000205097812 */ /* 0x000fe400078ec0ff */
[----:B------:R-:W-:Y:S02]  /*08b0*/  SHF.R.U32.HI R5, RZ, 0x4, R5 ;  /* 0x00000004ff057819 */ /* 0x000fe40000011605 */
[----:B------:R-:W-:-:S04]  /*08c0*/  IADD3 R9, PT, PT, R7, R9, R6 ;  /* 0x0000000907097210 */ /* 0x000fc80007ffe006 */
[----:B------:R-:W-:Y:S01]  /*08d0*/  LEA R9, R9, R8, 0x1 ;  /* 0x0000000809097211 */ /* 0x000fe200078e08ff */
[----:B------:R-:W-:Y:S06]  /*08e0*/  @P0 BRA `(.L_x_3) ;  /* 0xfffffffc00c80947 */ /* 0x000fec000383ffff */
.L_x_7:
[----:B------:R-:W-:-:S07]  /*08f0*/  IMAD.SHL.U32 R6, R9, 0x2, RZ ;  /* 0x0000000209067824 */ /* 0x000fce00078e00ff */
.L_x_2:
[----:B------:R-:W-:-:S13]  /*0900*/  ISETP.NE.AND P0, PT, R3, RZ, PT ;  /* 0x000000ff0300720c */ /* 0x000fda0003f05270 */
[----:B------:R-:W-:Y:S05]  /*0910*/  @!P0 BRA `(.L_x_1) ;  /* 0x00000000002c8947 */ /* 0x000fea0003800000 */
[----:B------:R-:W-:Y:S02]  /*0920*/  ISETP.NE.AND P0, PT, R3, 0x1, PT ;  /* 0x000000010300780c */ /* 0x000fe40003f05270 */
[----:B------:R-:W-:-:S05]  /*0930*/  LOP3.LUT R9, R5, 0x1, RZ, 0xc0, !PT ;  /* 0x0000000105097812 */ /* 0x000fca00078ec0ff */
[----:B------:R-:W-:-:S06]  /*0940*/  IMAD.IADD R9, R9, 0x1, R6 ;  /* 0x0000000109097824 */ /* 0x000fcc00078e0206 */
[----:B------:R-:W-:Y:S05]  /*0950*/  @!P0 BRA `(.L_x_1) ;  /* 0x00000000001c8947 */ /* 0x000fea0003800000 */
[----:B------:R-:W-:Y:S02]  /*0960*/  ISETP.NE.AND P0, PT, R3, 0x2, PT ;  /* 0x000000020300780c */ /* 0x000fe40003f05270 */
[----:B------:R-:W-:-:S04]  /*0970*/  SHF.R.U32.HI R6, RZ, 0x1, R5 ;  /* 0x00000001ff067819 */ /* 0x000fc80000011605 */
[----:B------:R-:W-:-:S05]  /*0980*/  LOP3.LUT R6, R6, 0x1, RZ, 0xc0, !PT ;  /* 0x0000000106067812 */ /* 0x000fca00078ec0ff */
[----:B------:R-:W-:Y:S02]  /*0990*/  IMAD R9, R9, 0x2, R6 ;  /* 0x0000000209097824 */ /* 0x000fe400078e0206 */
[----:B------:R-:W-:-:S04]  /*09a0*/  @P0 SHF.R.U32.HI R5, RZ, 0x2, R5 ;  /* 0x00000002ff050819 */ /* 0x000fc80000011605 */
[----:B------:R-:W-:-:S04]  /*09b0*/  @P0 LOP3.LUT R6, R5, 0x1, RZ, 0xc0, !PT ;  /* 0x0000000105060812 */ /* 0x000fc800078ec0ff */
[----:B------:R-:W-:-:S07]  /*09c0*/  @P0 LEA R9, R9, R6, 0x1 ;  /* 0x0000000609090211 */ /* 0x000fce00078e08ff */
.L_x_1:
[----:B------:R-:W-:-:S13]  /*09d0*/  ISETP.GT.AND P0, PT, R9, R2, PT ;  /* 0x000000020900720c */ /* 0x000fda0003f04270 */
[----:B------:R-:W-:Y:S05]  /*09e0*/  @!P0 BRA `(.L_x_8) ;  /* 0x00000000002c8947 */ /* 0x000fea0003800000 */
[----:B------:R-:W0:Y:S02]  /*09f0*/  LDC.64 R6, c[0x0][0x380] ;  /* 0x0000e000ff067b82 */ /* 0x000e240000000a00 */
[----:B0-----:R-:W-:-:S04]  /*0a00*/  IMAD.WIDE R8, R9, 0x8, R6 ;  /* 0x0000000809087825 */ /* 0x001fc800078e0206 */
[----:B------:R-:W-:Y:S01]  /*0a10*/  IMAD.WIDE.U32 R6, R2, 0x8, R6 ;  /* 0x0000000802067825 */ /* 0x000fe200078e0006 */
[----:B------:R-:W2:Y:S04]  /*0a20*/  LDG.E R13, desc[UR6][R8.64] ;  /* 0x00000006080d7981 */ /* 0x000ea8000c1e1900 */
[----:B------:R-:W3:Y:S04]  /*0a30*/  LDG.E R15, desc[UR6][R8.64+0x4] ;  /* 0x00000406080f7981 */ /* 0x000ee8000c1e1900 */
[----:B------:R-:W4:Y:S04]  /*0a40*/  LDG.E R5, desc[UR6][R6.64] ;  /* 0x0000000606057981 */ /* 0x000f28000c1e1900 */
[----:B------:R-:W5:Y:S04]  /*0a50*/  LDG.E R11, desc[UR6][R6.64+0x4] ;  /* 0x00000406060b7981 */ /* 0x000f68000c1e1900 */
[----:B--2---:R0:W-:Y:S04]  /*0a60*/  STG.E desc[UR6][R6.64], R13 ;  /* 0x0000000d06007986 */ /* 0x0041e8000c101906 */
[----:B---3--:R0:W-:Y:S04]  /*0a70*/  STG.E desc[UR6][R6.64+0x4], R15 ;  /* 0x0000040f06007986 */ /* 0x0081e8000c101906 */
[----:B----4-:R0:W-:Y:S04]  /*0a80*/  STG.E desc[UR6][R8.64], R5 ;  /* 0x0000000508007986 */ /* 0x0101e8000c101906 */
[----:B-----5:R0:W-:Y:S02]  /*0a90*/  STG.E desc[UR6][R8.64+0x4], R11 ;  /* 0x0000040b08007986 */ /* 0x0201e4000c101906 */
.L_x_8:
[----:B0-----:R-:W0:Y:S01]  /*0aa0*/  LDC R5, c[0x0][0x388] ;  /* 0x0000e200ff057b82 */ /* 0x001e220000000800 */
[----:B------:R-:W-:-:S05]  /*0ab0*/  VIADD R2, R2, 0x1 ;  /* 0x0000000102027836 */ /* 0x000fca0000000000 */
[----:B0-----:R-:W-:-:S13]  /*0ac0*/  ISETP.NE.AND P0, PT, R2, R5, PT ;  /* 0x000000050200720c */ /* 0x001fda0003f05270 */
[----:B------:R-:W-:Y:S05]  /*0ad0*/  @P0 BRA `(.L_x_9) ;  /* 0xfffffff400d40947 */ /* 0x000fea000383ffff */
.L_x_0:
[----:B------:R-:W-:-:S13]  /*0ae0*/  ISETP.GE.AND P0, PT, R5, 0x2, PT ;  /* 0x000000020500780c */ /* 0x000fda0003f06270 */
[----:B------:R-:W-:Y:S05]  /*0af0*/  @!P0 EXIT ;  /* 0x000000000000894d */ /* 0x000fea0003800000 */
[----:B------:R-:W-:-:S07]  /*0b00*/  IMAD.MOV.U32 R5, RZ, RZ, 0x1 ;  /* 0x00000001ff057424 */ /* 0x000fce00078e00ff */
.L_x_21:
[----:B012---:R-:W0:Y:S01]  /*0b10*/  I2F.F64 R6, R5 ;  /* 0x0000000500067312 */ /* 0x007e220000201c00 */
[----:B------:R-:W-:Y:S01]  /*0b20*/  IMAD.MOV.U32 R2, RZ, RZ, 0x1 ;  /* 0x00000001ff027424 */ /* 0x000fe200078e00ff */
[----:B------:R-:W-:Y:S01]  /*0b30*/  UMOV UR4, 0x54442d18 ;  /* 0x54442d1800047882 */ /* 0x000fe20000000000 */
[----:B------:R-:W-:-:S05]  /*0b40*/  UMOV UR5, 0x400921fb ;  /* 0x400921fb00057882 */ /* 0x000fca0000000000 */
[----:B0-----:R-:W0:Y:S02]  /*0b50*/  MUFU.RCP64H R3, R7 ;  /* 0x0000000700037308 */ /* 0x001e240000001800 */
[----:B0-----:R-:W-:-:S08]  /*0b60*/  DFMA R8, -R6, R2, 1 ;  /* 0x3ff000000608742b */ /* 0x001fd00000000102 */
[----:B------:R-:W-:-:S08]  /*0b70*/  DFMA R8, R8, R8, R8 ;  /* 0x000000080808722b */ /* 0x000fd00000000008 */
[----:B------:R-:W-:-:S08]  /*0b80*/  DFMA R8, R2, R8, R2 ;  /* 0x000000080208722b */ /* 0x000fd00000000002 */
[----:B------:R-:W-:-:S08]  /*0b90*/  DFMA R2, -R6, R8, 1 ;  /* 0x3ff000000602742b */ /* 0x000fd00000000108 */
[----:B------:R-:W-:-:S08]  /*0ba0*/  DFMA R2, R8, R2, R8 ;  /* 0x000000020802722b */ /* 0x000fd00000000008 */
[----:B------:R-:W-:-:S08]  /*0bb0*/  DMUL R8, R2, -UR4 ;  /* 0x8000000402087c28 */ /* 0x000fd00008000000 */
[----:B------:R-:W-:-:S08]  /*0bc0*/  DFMA R10, -R6, R8, -UR4 ;  /* 0x80000004060a7e2b */ /* 0x000fd00008000108 */
[----:B------:R-:W-:-:S10]  /*0bd0*/  DFMA R2, R2, R10, R8 ;  /* 0x0000000a0202722b */ /* 0x000fd40000000008 */
[----:B------:R-:W-:-:S05]  /*0be0*/  FFMA R0, RZ, R7, R3 ;  /* 0x00000007ff007223 */ /* 0x000fca0000000003 */
[----:B------:R-:W-:-:S13]  /*0bf0*/  FSETP.GT.AND P0, PT, |R0|, 1.469367938527859385e-39, PT ;  /* 0x001000000000780b */ /* 0x000fda0003f04200 */
[----:B------:R-:W-:Y:S05]  /*0c00*/  @P0 BRA `(.L_x_10) ;  /* 0x0000000000100947 */ /* 0x000fea0003800000 */
[----:B------:R-:W-:-:S07]  /*0c10*/  MOV R0, 0xc30 ;  /* 0x00000c3000007802 */ /* 0x000fce0000000f00 */
[----:B------:R-:W-:Y:S05]  /*0c20*/  CALL.REL.NOINC `($__internal_0_$__cuda_sm20_div_rn_f64_full) ;  /* 0x0000001400647944 */ /* 0x000fea0003c00000 */
[----:B------:R-:W-:Y:S01]  /*0c30*/  MOV R2, R12 ;  /* 0x0000000c00027202 */ /* 0x000fe20000000f00 */
[----:B------:R-:W-:-:S07]  /*0c40*/  IMAD.MOV.U32 R3, RZ, RZ, R13 ;  /* 0x000000ffff037224 */ /* 0x000fce00078e000d */
.L_x_10:
[----:B------:R-:W0:Y:S02]  /*0c50*/  F2F.F32.F64 R7, R2 ;  /* 0x0000000200077310 */ /* 0x000e240000301000 */
[C---:B0-----:R-:W-:Y:S01]  /*0c60*/  FMUL R0, R7.reuse, 0.63661974668502807617 ;  /* 0x3f22f98307007820 */ /* 0x041fe20000400000 */
[----:B------:R-:W-:-:S05]  /*0c70*/  FSETP.GE.AND P0, PT, |R7|, 105615, PT ;  /* 0x47ce47800700780b */ /* 0x000fca0003f06200 */
[----:B------:R-:W0:Y:S02]  /*0c80*/  F2I.NTZ R0, R0 ;  /* 0x0000000000007305 */ /* 0x000e240000203100 */
[----:B0-----:R-:W-:Y:S01]  /*0c90*/  I2FP.F32.S32 R14, R0 ;  /* 0x00000000000e7245 */ /* 0x001fe20000201400 */
[----:B------:R-:W-:-:S04]  /*0ca0*/  IMAD.MOV.U32 R15, RZ, RZ, R0 ;  /* 0x000000ffff0f7224 */ /* 0x000fc800078e0000 */
[----:B------:R-:W-:-:S04]  /*0cb0*/  FFMA R9, R14, -1.5707962512969970703, R7 ;  /* 0xbfc90fda0e097823 */ /* 0x000fc80000000007 */
[----:B------:R-:W-:-:S04]  /*0cc0*/  FFMA R9, R14, -7.5497894158615963534e-08, R9 ;  /* 0xb3a221680e097823 */ /* 0x000fc80000000009 */
[----:B------:R-:W-:-:S04]  /*0cd0*/  FFMA R14, R14, -5.3903029534742383927e-15, R9 ;  /* 0xa7c234c50e0e7823 */ /* 0x000fc80000000009 */
[----:B------:R-:W-:Y:S01]  /*0ce0*/  IMAD.MOV.U32 R4, RZ, RZ, R14 ;  /* 0x000000ffff047224 */ /* 0x000fe200078e000e */
[----:B------:R-:W-:Y:S06]  /*0cf0*/  @!P0 BRA `(.L_x_11) ;  /* 0x0000000000dc8947 */ /* 0x000fec0003800000 */
[----:B------:R-:W-:-:S13]  /*0d00*/  FSETP.NEU.AND P0, PT, |R7|, +INF , PT ;  /* 0x7f8000000700780b */ /* 0x000fda0003f0d200 */
[----:B------:R-:W-:Y:S01]  /*0d10*/  @!P0 FMUL R4, RZ, R7 ;  /* 0x00000007ff048220 */ /* 0x000fe20000400000 */
[----:B------:R-:W-:Y:S01]  /*0d20*/  @!P0 MOV R0, RZ ;  /* 0x000000ff00008202 */ /* 0x000fe20000000f00 */
[----:B------:R-:W-:Y:S06]  /*0d30*/  @!P0 BRA `(.L_x_11) ;  /* 0x0000000000cc8947 */ /* 0x000fec0003800000 */
[----:B------:R-:W-:Y:S01]  /*0d40*/  IMAD.SHL.U32 R2, R7, 0x100, RZ ;  /* 0x0000010007027824 */ /* 0x000fe200078e00ff */
[----:B------:R-:W-:Y:S01]  /*0d50*/  MOV R0, R1 ;  /* 0x0000000100007202 */ /* 0x000fe20000000f00 */
[----:B------:R-:W-:Y:S01]  /*0d60*/  IMAD.MOV.U32 R6, RZ, RZ, RZ ;  /* 0x000000ffff067224 */ /* 0x000fe200078e00ff */
[----:B------:R-:W0:Y:S01]  /*0d70*/  LDCU.64 UR8, c[0x4][URZ] ;  /* 0x01000000ff0877ac */ /* 0x000e220008000a00 */
[----:B------:R-:W-:Y:S01]  /*0d80*/  IMAD.MOV.U32 R13, RZ, RZ, RZ ;  /* 0x000000ffff0d7224 */ /* 0x000fe200078e00ff */
[----:B------:R-:W-:Y:S01]  /*0d90*/  LOP3.LUT R17, R2, 0x80000000, RZ, 0xfc, !PT ;  /* 0x8000000002117812 */ /* 0x000fe200078efcff */
[----:B------:R-:W-:-:S06]  /*0da0*/  UMOV UR4, URZ ;  /* 0x000000ff00047c82 */ /* 0x000fcc0008000000 */
.L_x_12:
[----:B0-----:R-:W-:Y:S02]  /*0db0*/  IMAD.U32 R8, RZ, RZ, UR8 ;  /* 0x00000008ff087e24 */ /* 0x001fe4000f8e00ff */
[----:B------:R-:W-:-:S05]  /*0dc0*/  IMAD.U32 R9, RZ, RZ, UR9 ;  /* 0x00000009ff097e24 */ /* 0x000fca000f8e00ff */
[----:B------:R-:W2:Y:S01]  /*0dd0*/  LDG.E.CONSTANT R2, desc[UR6][R8.64] ;  /* 0x0000000608027981 */ /* 0x000ea2000c1e9900 */
[----:B------:R-:W-:Y:S02]  /*0de0*/  UIADD3 UR8, UP0, UPT, UR8, 0x4, URZ ;  /* 0x0000000408087890 */ /* 0x000fe4000ff1e0ff */
[----:B------:R-:W-:Y:S02]  /*0df0*/  UIADD3 UR4, UPT, UPT, UR4, 0x1, URZ ;  /* 0x0000000104047890 */ /* 0x000fe4000fffe0ff */
[----:B------:R-:W-:Y:S02]  /*0e00*/  UIADD3.X UR9, UPT, UPT, URZ, UR9, URZ, UP0, !UPT ;  /* 0x00000009ff097290 */ /* 0x000fe400087fe4ff */
[----:B------:R-:W-:Y:S01]  /*0e10*/  UISETP.NE.AND UP0, UPT, UR4, 0x6, UPT ;  /* 0x000000060400788c */ /* 0x000fe2000bf05270 */
[----:B--2---:R-:W-:-:S03]  /*0e20*/  IMAD.WIDE.U32 R2, R2, R17, RZ ;  /* 0x0000001102027225 */ /* 0x004fc600078e00ff */
[----:B------:R-:W-:-:S05]  /*0e30*/  IADD3 R11, P0, PT, R2, R6, RZ ;  /* 0x00000006020b7210 */ /* 0x000fca0007f1e0ff */
[----:B------:R0:W-:Y:S01]  /*0e40*/  STL [R0], R11 ;  /* 0x0000000b00007387 */ /* 0x0001e20000100800 */
[----:B------:R-:W-:Y:S01]  /*0e50*/  IMAD.X R6, R3, 0x1, R13, P0 ;  /* 0x0000000103067824 */ /* 0x000fe200000e060d */
[----:B0-----:R-:W-:Y:S01]  /*0e60*/  IADD3 R0, PT, PT, R0, 0x4, RZ ;  /* 0x0000000400007810 */ /* 0x001fe20007ffe0ff */
[----:B------:R-:W-:Y:S06]  /*0e70*/  BRA.U UP0, `(.L_x_12) ;  /* 0xfffffffd00cc7547 */ /* 0x000fec000b83ffff */
[----:B------:R-:W-:Y:S01]  /*0e80*/  SHF.R.U32.HI R4, RZ, 0x17, R7 ;  /* 0x00000017ff047819 */ /* 0x000fe20000011607 */
[----:B------:R0:W-:Y:S03]  /*0e90*/  STL [R1+0x18], R6 ;  /* 0x0000180601007387 */ /* 0x0001e60000100800 */
[C---:B------:R-:W-:Y:S02]  /*0ea0*/  LOP3.LUT R0, R4.reuse, 0xe0, RZ, 0xc0, !PT ;  /* 0x000000e004007812 */ /* 0x040fe400078ec0ff */
[----:B------:R-:W-:-:S03]  /*0eb0*/  LOP3.LUT P0, RZ, R4, 0x1f, RZ, 0xc0, !PT ;  /* 0x0000001f04ff7812 */ /* 0x000fc6000780c0ff */
[----:B------:R-:W-:-:S05]  /*0ec0*/  VIADD R0, R0, 0xffffff80 ;  /* 0xffffff8000007836 */ /* 0x000fca0000000000 */
[----:B------:R-:W-:-:S05]  /*0ed0*/  SHF.R.U32.HI R0, RZ, 0x5, R0 ;  /* 0x00000005ff007819 */ /* 0x000fca0000011600 */
[----:B------:R-:W-:-:S05]  /*0ee0*/  IMAD R10, R0, -0x4, R1 ;  /* 0xfffffffc000a7824 */ /* 0x000fca00078e0201 */
[----:B------:R-:W2:Y:S04]  /*0ef0*/  LDL R0, [R10+0x18] ;  /* 0x000018000a007983 */ /* 0x000ea80000100800 */
[----:B------:R-:W2:Y:S04]  /*0f00*/  LDL R3, [R10+0x14] ;  /* 0x000014000a037983 */ /* 0x000ea80000100800 */
[----:B------:R-:W3:Y:S01]  /*0f10*/  @P0 LDL R2, [R10+0x10] ;  /* 0x000010000a020983 */ /* 0x000ee20000100800 */
[----:B------:R-:W-:Y:S01]  /*0f20*/  LOP3.LUT R4, R4, 0x1f, RZ, 0xc0, !PT ;  /* 0x0000001f04047812 */ /* 0x000fe200078ec0ff */
[----:B------:R-:W-:Y:S01]  /*0f30*/  UMOV UR4, 0x54442d19 ;  /* 0x54442d1900047882 */ /* 0x000fe20000000000 */
[----:B------:R-:W-:-:S02]  /*0f40*/  UMOV UR5, 0x3bf921fb ;  /* 0x3bf921fb00057882 */ /* 0x000fc40000000000 */
[-C--:B--2---:R-:W-:Y:S02]  /*0f50*/  @P0 SHF.L.W.U32.HI R0, R3, R4.reuse, R0 ;  /* 0x0000000403000219 */ /* 0x084fe40000010e00 */
[----:B---3--:R-:W-:Y:S02]  /*0f60*/  @P0 SHF.L.W.U32.HI R3, R2, R4, R3 ;  /* 0x0000000402030219 */ /* 0x008fe40000010e03 */
[----:B------:R-:W-:Y:S02]  /*0f70*/  ISETP.GE.AND P0, PT, R7, RZ, PT ;  /* 0x000000ff0700720c */ /* 0x000fe40003f06270 */
[C---:B------:R-:W-:Y:S01]  /*0f80*/  SHF.L.W.U32.HI R2, R3.reuse, 0x2, R0 ;  /* 0x0000000203027819 */ /* 0x040fe20000010e00 */
[----:B------:R-:W-:-:S03]  /*0f90*/  IMAD.SHL.U32 R3, R3, 0x4, RZ ;  /* 0x0000000403037824 */ /* 0x000fc600078e00ff */
[----:B------:R-:W-:-:S04]  /*0fa0*/  SHF.R.S32.HI R4, RZ, 0x1f, R2 ;  /* 0x0000001fff047819 */ /* 0x000fc80000011402 */
[C---:B------:R-:W-:Y:S02]  /*0fb0*/  LOP3.LUT R8, R4.reuse, R3, RZ, 0x3c, !PT ;  /* 0x0000000304087212 */ /* 0x040fe400078e3cff */
[----:B------:R-:W-:Y:S02]  /*0fc0*/  LOP3.LUT R9, R4, R2, RZ, 0x3c, !PT ;  /* 0x0000000204097212 */ /* 0x000fe400078e3cff */
[----:B------:R-:W-:Y:S02]  /*0fd0*/  SHF.R.U32.HI R3, RZ, 0x1e, R0 ;  /* 0x0000001eff037819 */ /* 0x000fe40000011600 */
[C---:B------:R-:W-:Y:S02]  /*0fe0*/  LOP3.LUT R4, R2.reuse, R7, RZ, 0x3c, !PT ;  /* 0x0000000702047212 */ /* 0x040fe400078e3cff */
[----:B------:R-:W1:Y:S01]  /*0ff0*/  I2F.F64.S64 R8, R8 ;  /* 0x0000000800087312 */ /* 0x000e620000301c00 */
[----:B------:R-:W-:Y:S02]  /*1000*/  LEA.HI R0, R2, R3, RZ, 0x1 ;  /* 0x0000000302007211 */ /* 0x000fe400078f08ff */
[----:B------:R-:W-:-:S03]  /*1010*/  ISETP.GE.AND P1, PT, R4, RZ, PT ;  /* 0x000000ff0400720c */ /* 0x000fc60003f26270 */
[----:B------:R-:W-:-:S05]  /*1020*/  IMAD.MOV R2, RZ, RZ, -R0 ;  /* 0x000000ffff027224 */ /* 0x000fca00078e0a00 */
[----:B------:R-:W-:Y:S01]  /*1030*/  @!P0 MOV R0, R2 ;  /* 0x0000000200008202 */ /* 0x000fe20000000f00 */
[----:B-1----:R-:W-:-:S10]  /*1040*/  DMUL R10, R8, UR4 ;  /* 0x00000004080a7c28 */ /* 0x002fd40008000000 */
[----:B------:R-:W1:Y:S02]  /*1050*/  F2F.F32.F64 R10, R10 ;  /* 0x0000000a000a7310 */ /* 0x000e640000301000 */
[----:B01----:R-:W-:-:S07]  /*1060*/  FSEL R4, -R10, R10, !P1 ;  /* 0x0000000a0a047208 */ /* 0x003fce0004800100 */
.L_x_11:
[----:B------:R-:W-:Y:S02]  /*1070*/  IMAD.MOV.U32 R12, RZ, RZ, 0x37cbac00 ;  /* 0x37cbac00ff0c7424 */ /* 0x000fe400078e00ff */
[----:B------:R-:W-:Y:S01]  /*1080*/  FMUL R3, R4, R4 ;  /* 0x0000000404037220 */ /* 0x000fe20000400000 */
[C---:B------:R-:W-:Y:S01]  /*1090*/  LOP3.LUT R6, R0.reuse, 0x1, RZ, 0xc0, !PT ;  /* 0x0000000100067812 */ /* 0x040fe200078ec0ff */
[----:B------:R-:W-:Y:S01]  /*10a0*/  IMAD.MOV.U32 R13, RZ, RZ, 0x3c0885e4 ;  /* 0x3c0885e4ff0d7424 */ /* 0x000fe200078e00ff */
[----:B------:R-:W-:Y:S01]  /*10b0*/  MOV R11, 0x3e2aaaa8 ;  /* 0x3e2aaaa8000b7802 */ /* 0x000fe20000000f00 */
[----:B------:R-:W-:Y:S01]  /*10c0*/  FFMA R2, R3, R12, -0.0013887860113754868507 ;  /* 0xbab607ed03027423 */ /* 0x000fe2000000000c */
[----:B------:R-:W-:Y:S01]  /*10d0*/  VIADD R0, R0, 0x1 ;  /* 0x0000000100007836 */ /* 0x000fe20000000000 */
[----:B------:R-:W-:-:S04]  /*10e0*/  ISETP.NE.U32.AND P1, PT, R6, 0x1, PT ;  /* 0x000000010600780c */ /* 0x000fc80003f25070 */
[----:B------:R-:W-:Y:S02]  /*10f0*/  FSEL R2, R2, -0.00019574658654164522886, P1 ;  /* 0xb94d415302027808 */ /* 0x000fe40000800000 */
[----:B------:R-:W-:Y:S02]  /*1100*/  FSEL R6, R13, 0.041666727513074874878, !P1 ;  /* 0x3d2aaabb0d067808 */ /* 0x000fe40004800000 */
[----:B------:R-:W-:Y:S02]  /*1110*/  LOP3.LUT P0, RZ, R0, 0x2, RZ, 0xc0, !PT ;  /* 0x0000000200ff7812 */ /* 0x000fe4000780c0ff */
[----:B------:R-:W-:Y:S01]  /*1120*/  FSEL R0, R4, 1, !P1 ;  /* 0x3f80000004007808 */ /* 0x000fe20004800000 */
[----:B------:R-:W-:Y:S01]  /*1130*/  FFMA R2, R3, R2, R6 ;  /* 0x0000000203027223 */ /* 0x000fe20000000006 */
[----:B------:R-:W-:Y:S02]  /*1140*/  FSEL R17, -R11, -0.4999999701976776123, !P1 ;  /* 0xbeffffff0b117808 */ /* 0x000fe40004800100 */
[----:B------:R-:W-:Y:S01]  /*1150*/  FSETP.GE.AND P1, PT, |R7|, 105615, PT ;  /* 0x47ce47800700780b */ /* 0x000fe20003f26200 */
[----:B------:R-:W-:-:S02]  /*1160*/  FFMA R9, R3, R0, RZ ;  /* 0x0000000003097223 */ /* 0x000fc400000000ff */
[----:B------:R-:W-:-:S04]  /*1170*/  FFMA R2, R3, R2, R17 ;  /* 0x0000000203027223 */ /* 0x000fc80000000011 */
[----:B------:R-:W-:-:S04]  /*1180*/  FFMA R10, R9, R2, R0 ;  /* 0x00000002090a7223 */ /* 0x000fc80000000000 */
[----:B------:R-:W-:Y:S02]  /*1190*/  @P0 FADD R10, RZ, -R10 ;  /* 0x8000000aff0a0221 */ /* 0x000fe40000000000 */
[----:B------:R-:W-:Y:S05]  /*11a0*/  @!P1 BRA `(.L_x_13) ;  /* 0x0000000000cc9947 */ /* 0x000fea0003800000 */
[----:B------:R-:W-:-:S13]  /*11b0*/  FSETP.NEU.AND P0, PT, |R7|, +INF , PT ;  /* 0x7f8000000700780b */ /* 0x000fda0003f0d200 */
[----:B------:R-:W-:Y:S01]  /*11c0*/  @!P0 FMUL R14, RZ, R7 ;  /* 0x00000007ff0e8220 */ /* 0x000fe20000400000 */
[----:B------:R-:W-:Y:S01]  /*11d0*/  @!P0 IMAD.MOV.U32 R15, RZ, RZ, RZ ;  /* 0x000000ffff0f8224 */ /* 0x000fe200078e00ff */
[----:B------:R-:W-:Y:S06]  /*11e0*/  @!P0 BRA `(.L_x_13) ;  /* 0x0000000000bc8947 */ /* 0x000fec0003800000 */
[----:B------:R-:W0:Y:S01]  /*11f0*/  LDC.64 R2, c[0x4][RZ] ;  /* 0x01000000ff027b82 */ /* 0x000e220000000a00 */
[----:B------:R-:W-:Y:S02]  /*1200*/  IMAD.SHL.U32 R4, R7, 0x100, RZ ;  /* 0x0000010007047824 */ /* 0x000fe400078e00ff */
[----:B------:R-:W-:Y:S02]  /*1210*/  HFMA2 R19, -RZ, RZ, 0, 0 ;  /* 0x00000000ff137431 */ /* 0x000fe400000001ff */
[----:B------:R-:W-:Y:S02]  /*1220*/  IMAD.MOV.U32 R6, RZ, RZ, RZ ;  /* 0x000000ffff067224 */ /* 0x000fe400078e00ff */
[----:B------:R-:W-:Y:S01]  /*1230*/  IMAD.MOV.U32 R0, RZ, RZ, RZ ;  /* 0x000000ffff007224 */ /* 0x000fe200078e00ff */
[----:B------:R-:W-:-:S07]  /*1240*/  LOP3.LUT R21, R4, 0x80000000, RZ, 0xfc, !PT ;  /* 0x8000000004157812 */ /* 0x000fce00078efcff */
.L_x_14:
[----:B0-----:R-:W-:-:S05]  /*1250*/  IMAD.WIDE.U32 R14, R0, 0x4, R2 ;  /* 0x00000004000e7825 */ /* 0x001fca00078e0002 */
[----:B------:R-:W2:Y:S01]  /*1260*/  LDG.E.CONSTANT R8, desc[UR6][R14.64] ;  /* 0x000000060e087981 */ /* 0x000ea2000c1e9900 */
[C---:B-1----:R-:W-:Y:S02]  /*1270*/  IMAD R4, R0.reuse, 0x4, R1 ;  /* 0x0000000400047824 */ /* 0x042fe400078e0201 */
[----:B------:R-:W-:-:S05]  /*1280*/  VIADD R0, R0, 0x1 ;  /* 0x0000000100007836 */ /* 0x000fca0000000000 */
[----:B------:R-:W-:Y:S01]  /*1290*/  ISETP.NE.AND P0, PT, R0, 0x6, PT ;  /* 0x000000060000780c */ /* 0x000fe20003f05270 */
[----:B--2---:R-:W-:-:S03]  /*12a0*/  IMAD.WIDE.U32 R8, R8, R21, RZ ;  /* 0x0000001508087225 */ /* 0x004fc600078e00ff */
[----:B------:R-:W-:-:S04]  /*12b0*/  IADD3 R17, P1, PT, R8, R6, RZ ;  /* 0x0000000608117210 */ /* 0x000fc80007f3e0ff */
[----:B------:R-:W-:Y:S01]  /*12c0*/  IADD3.X R6, PT, PT, R9, R19, RZ, P1, !PT ;  /* 0x0000001309067210 */ /* 0x000fe20000ffe4ff */
[----:B------:R1:W-:Y:S04]  /*12d0*/  STL [R4], R17 ;  /* 0x0000001104007387 */ /* 0x0003e80000100800 */
[----:B------:R-:W-:Y:S05]  /*12e0*/  @P0 BRA `(.L_x_14) ;  /* 0xfffffffc00d80947 */ /* 0x000fea000383ffff */
[----:B-1----:R-:W-:Y:S01]  /*12f0*/  SHF.R.U32.HI R4, RZ, 0x17, R7 ;  /* 0x00000017ff047819 */ /* 0x002fe20000011607 */
        /* <DEDUP_REMOVED lines=11> */
[----:B------:R-:W-:Y:S01]  /*13b0*/  UMOV UR5, 0x3bf921fb ;  /* 0x3bf921fb00057882 */ /* 0x000fe20000000000 */
[----:B------:R-:W-:-:S02]  /*13c0*/  ISETP.GE.AND P1, PT, R7, RZ, PT ;  /* 0x000000ff0700720c */ /* 0x000fc40003f26270 */
[-C--:B--2---:R-:W-:Y:S02]  /*13d0*/  @P0 SHF.L.W.U32.HI R0, R3, R4.reuse, R0 ;  /* 0x0000000403000219 */ /* 0x084fe40000010e00 */
[----:B---3--:R-:W-:Y:S02]  /*13e0*/  @P0 SHF.L.W.U32.HI R3, R2, R4, R3 ;  /* 0x0000000402030219 */ /* 0x008fe40000010e03 */
[--C-:B------:R-:W-:Y:S02]  /*13f0*/  SHF.R.U32.HI R15, RZ, 0x1e, R0.reuse ;  /* 0x0000001eff0f7819 */ /* 0x100fe40000011600 */
[C---:B------:R-:W-:Y:S01]  /*1400*/  SHF.L.W.U32.HI R2, R3.reuse, 0x2, R0 ;  /* 0x0000000203027819 */ /* 0x040fe20000010e00 */
[----:B------:R-:W-:-:S03]  /*1410*/  IMAD.SHL.U32 R3, R3, 0x4, RZ ;  /* 0x0000000403037824 */ /* 0x000fc600078e00ff */
[----:B------:R-:W-:Y:S02]  /*1420*/  SHF.R.S32.HI R4, RZ, 0x1f, R2 ;  /* 0x0000001fff047819 */ /* 0x000fe40000011402 */
[----:B------:R-:W-:Y:S02]  /*1430*/  LEA.HI R15, R2, R15, RZ, 0x1 ;  /* 0x0000000f020f7211 */ /* 0x000fe400078f08ff */
[C---:B------:R-:W-:Y:S02]  /*1440*/  LOP3.LUT R8, R4.reuse, R3, RZ, 0x3c, !PT ;  /* 0x0000000304087212 */ /* 0x040fe400078e3cff */
[----:B------:R-:W-:Y:S01]  /*1450*/  LOP3.LUT R9, R4, R2, RZ, 0x3c, !PT ;  /* 0x0000000204097212 */ /* 0x000fe200078e3cff */
[----:B------:R-:W-:Y:S01]  /*1460*/  IMAD.MOV R0, RZ, RZ, -R15 ;  /* 0x000000ffff007224 */ /* 0x000fe200078e0a0f */
[----:B------:R-:W-:-:S04]  /*1470*/  LOP3.LUT R7, R2, R7, RZ, 0x3c, !PT ;  /* 0x0000000702077212 */ /* 0x000fc800078e3cff */
[----:B------:R-:W1:Y:S01]  /*1480*/  I2F.F64.S64 R8, R8 ;  /* 0x0000000800087312 */ /* 0x000e620000301c00 */
[----:B------:R-:W-:Y:S02]  /*1490*/  ISETP.GE.AND P0, PT, R7, RZ, PT ;  /* 0x000000ff0700720c */ /* 0x000fe40003f06270 */
[----:B------:R-:W-:Y:S01]  /*14a0*/  @!P1 MOV R15, R0 ;  /* 0x00000000000f9202 */ /* 0x000fe20000000f00 */
[----:B-1----:R-:W-:-:S10]  /*14b0*/  DMUL R16, R8, UR4 ;  /* 0x0000000408107c28 */ /* 0x002fd40008000000 */
[----:B------:R-:W1:Y:S02]  /*14c0*/  F2F.F32.F64 R16, R16 ;  /* 0x0000001000107310 */ /* 0x000e640000301000 */
[----:B01----:R-:W-:-:S07]  /*14d0*/  FSEL R14, -R16, R16, !P0 ;  /* 0x00000010100e7208 */ /* 0x003fce0004000100 */
.L_x_13:
[----:B------:R-:W-:Y:S01]  /*14e0*/  FMUL R3, R14, R14 ;  /* 0x0000000e0e037220 */ /* 0x000fe20000400000 */
[----:B------:R-:W-:Y:S01]  /*14f0*/  LOP3.LUT R0, R15, 0x1, RZ, 0xc0, !PT ;  /* 0x000000010f007812 */ /* 0x000fe200078ec0ff */
[----:B------:R-:W-:Y:S01]  /*1500*/  IMAD.SHL.U32 R4, R5, 0x2, RZ ;  /* 0x0000000205047824 */ /* 0x000fe200078e00ff */
[----:B------:R-:W-:Y:S01]  /*1510*/  LOP3.LUT P0, RZ, R15, 0x2, RZ, 0xc0, !PT ;  /* 0x000000020fff7812 */ /* 0x000fe2000780c0ff */
[----:B------:R-:W-:Y:S01]  /*1520*/  FFMA R12, R3, R12, -0.0013887860113754868507 ;  /* 0xbab607ed030c7423 */ /* 0x000fe2000000000c */
[----:B------:R-:W-:-:S04]  /*1530*/  ISETP.NE.U32.AND P1, PT, R0, 0x1, PT ;  /* 0x000000010000780c */ /* 0x000fc80003f25070 */
[----:B------:R-:W-:Y:S02]  /*1540*/  FSEL R2, R13, 0.041666727513074874878, P1 ;  /* 0x3d2aaabb0d027808 */ /* 0x000fe40000800000 */
[----:B------:R-:W-:Y:S02]  /*1550*/  FSEL R12, R12, -0.00019574658654164522886, !P1 ;  /* 0xb94d41530c0c7808 */ /* 0x000fe40004800000 */
[----:B------:R-:W-:Y:S02]  /*1560*/  FSEL R0, R14, 1, P1 ;  /* 0x3f8000000e007808 */ /* 0x000fe40000800000 */
[----:B------:R-:W-:Y:S01]  /*1570*/  FSEL R11, -R11, -0.4999999701976776123, P1 ;  /* 0xbeffffff0b0b7808 */ /* 0x000fe20000800100 */
[----:B------:R-:W-:Y:S01]  /*1580*/  FFMA R2, R3, R12, R2 ;  /* 0x0000000c03027223 */ /* 0x000fe20000000002 */
[----:B------:R-:W-:Y:S01]  /*1590*/  ISETP.GE.AND P1, PT, R5, 0x1, PT ;  /* 0x000000010500780c */ /* 0x000fe20003f26270 */
[C---:B------:R-:W-:Y:S02]  /*15a0*/  FFMA R7, R3.reuse, R0, RZ ;  /* 0x0000000003077223 */ /* 0x040fe400000000ff */
[----:B------:R-:W-:-:S04]  /*15b0*/  FFMA R2, R3, R2, R11 ;  /* 0x0000000203027223 */ /* 0x000fc8000000000b */
[----:B------:R-:W-:-:S04]  /*15c0*/  FFMA R0, R7, R2, R0 ;  /* 0x0000000207007223 */ /* 0x000fc80000000000 */
[----:B------:R-:W-:Y:S02]  /*15d0*/  @P0 FADD R0, RZ, -R0 ;  /* 0x80000000ff000221 */ /* 0x000fe40000000000 */
[----:B------:R-:W-:Y:S05]  /*15e0*/  @!P1 BRA `(.L_x_15) ;  /* 0x0000000800e09947 */ /* 0x000fea0003800000 */
[----:B------:R-:W-:-:S07]  /*15f0*/  IMAD.MOV.U32 R11, RZ, RZ, RZ ;  /* 0x000000ffff0b7224 */ /* 0x000fce00078e00ff */
.L_x_20:
[----:B------:R-:W-:Y:S01]  /*1600*/  ISETP.GE.U32.AND P0, PT, R5, 0x4, PT ;  /* 0x000000040500780c */ /* 0x000fe20003f06070 */
[----:B--2---:R-:W-:Y:S02]  /*1610*/  HFMA2 R15, -RZ, RZ, 0, 0 ;  /* 0x00000000ff0f7431 */ /* 0x004fe400000001ff */
[----:B------:R-:W-:Y:S02]  /*1620*/  IMAD.MOV.U32 R13, RZ, RZ, 0x3f800000 ;  /* 0x3f800000ff0d7424 */ /* 0x000fe400078e00ff */
[----:B------:R-:W-:-:S08]  /*1630*/  IMAD.MOV.U32 R12, RZ, RZ, RZ ;  /* 0x000000ffff0c7224 */ /* 0x000fd000078e00ff */
[----:B01----:R-:W-:Y:S05]  /*1640*/  @!P0 BRA `(.L_x_16) ;  /* 0x0000000400788947 */ /* 0x003fea0003800000 */
[----:B------:R-:W0:Y:S01]  /*1650*/  LDC.64 R2, c[0x0][0x380] ;  /* 0x0000e000ff027b82 */ /* 0x000e220000000a00 */
[----:B------:R-:W-:Y:S01]  /*1660*/  IMAD.MOV.U32 R13, RZ, RZ, 0x3f800000 ;  /* 0x3f800000ff0d7424 */ /* 0x000fe200078e00ff */
[----:B------:R-:W-:Y:S01]  /*1670*/  MOV R12, RZ ;  /* 0x000000ff000c7202 */ /* 0x000fe20000000f00 */
[----:B------:R-:W-:-:S07]  /*1680*/  IMAD.MOV.U32 R15, RZ, RZ, RZ ;  /* 0x000000ffff0f7224 */ /* 0x000fce00078e00ff */
.L_x_17:
[----:B-1----:R-:W-:-:S04]  /*1690*/  IMAD.IADD R6, R12, 0x1, R11 ;  /* 0x000000010c067824 */ /* 0x002fc800078e020b */
[----:B------:R-:W-:-:S04]  /*16a0*/  IMAD.IADD R17, R6, 0x1, R5 ;  /* 0x0000000106117824 */ /* 0x000fc800078e0205 */
[----:B0-----:R-:W-:-:S05]  /*16b0*/  IMAD.WIDE.U32 R16, R17, 0x8, R2 ;  /* 0x0000000811107825 */ /* 0x001fca00078e0002 */
[----:B------:R-:W2:Y:S01]  /*16c0*/  LDG.E R18, desc[UR6][R16.64+0x4] ;  /* 0x0000040610127981 */ /* 0x000ea2000c1e1900 */
[----:B------:R-:W-:-:S03]  /*16d0*/  IMAD.WIDE.U32 R6, R6, 0x8, R2 ;  /* 0x0000000806067825 */ /* 0x000fc600078e0002 */
[----:B------:R-:W3:Y:S04]  /*16e0*/  LDG.E R14, desc[UR6][R16.64] ;  /* 0x00000006100e7981 */ /* 0x000ee8000c1e1900 */
[----:B------:R-:W4:Y:S04]  /*16f0*/  LDG.E R8, desc[UR6][R6.64] ;  /* 0x0000000606087981 */ /* 0x000f28000c1e1900 */
[----:B------:R-:W5:Y:S01]  /*1700*/  LDG.E R9, desc[UR6][R6.64+0x4] ;  /* 0x0000040606097981 */ /* 0x000f62000c1e1900 */
[C---:B--2---:R-:W-:Y:S01]  /*1710*/  FMUL R19, R18.reuse, R15 ;  /* 0x0000000f12137220 */ /* 0x044fe20000400000 */
[----:B------:R-:W-:-:S03]  /*1720*/  FMUL R18, R18, R13 ;  /* 0x0000000d12127220 */ /* 0x000fc60000400000 */
[C---:B---3--:R-:W-:Y:S01]  /*1730*/  FFMA R19, R14.reuse, R13, -R19 ;  /* 0x0000000d0e137223 */ /* 0x048fe20000000813 */
[----:B------:R-:W-:-:S03]  /*1740*/  FFMA R18, R14, R15, R18 ;  /* 0x0000000f0e127223 */ /* 0x000fc60000000012 */
[C-C-:B----4-:R-:W-:Y:S01]  /*1750*/  FADD R21, R8.reuse, R19.reuse ;  /* 0x0000001308157221 */ /* 0x150fe20000000000 */
[----:B------:R-:W-:Y:S01]  /*1760*/  FADD R19, R8, -R19 ;  /* 0x8000001308137221 */ /* 0x000fe20000000000 */
[C-C-:B-----5:R-:W-:Y:S01]  /*1770*/  FADD R23, R9.reuse, R18.reuse ;  /* 0x0000001209177221 */ /* 0x160fe20000000000 */
[----:B------:R-:W-:Y:S01]  /*1780*/  FADD R25, R9, -R18 ;  /* 0x8000001209197221 */ /* 0x000fe20000000000 */
[----:B------:R-:W-:Y:S01]  /*1790*/  IMAD.WIDE.U32 R8, R5, 0x8, R6 ;  /* 0x0000000805087825 */ /* 0x000fe200078e0006 */
[----:B------:R-:W-:Y:S04]  /*17a0*/  STG.E desc[UR6][R6.64], R21 ;  /* 0x0000001506007986 */ /* 0x000fe8000c101906 */
[----:B------:R-:W-:Y:S04]  /*17b0*/  STG.E desc[UR6][R6.64+0x4], R23 ;  /* 0x0000041706007986 */ /* 0x000fe8000c101906 */
[----:B------:R-:W-:Y:S04]  /*17c0*/  STG.E desc[UR6][R16.64], R19 ;  /* 0x0000001310007986 */ /* 0x000fe8000c101906 */
[----:B------:R0:W-:Y:S04]  /*17d0*/  STG.E desc[UR6][R16.64+0x4], R25 ;  /* 0x0000041910007986 */ /* 0x0001e8000c101906 */
[----:B------:R-:W2:Y:S04]  /*17e0*/  LDG.E R22, desc[UR6][R8.64+0xc] ;  /* 0x00000c0608167981 */ /* 0x000ea8000c1e1900 */
[----:B------:R-:W0:Y:S04]  /*17f0*/  LDG.E R20, desc[UR6][R8.64+0x8] ;  /* 0x0000080608147981 */ /* 0x000e28000c1e1900 */
[----:B------:R-:W3:Y:S04]  /*1800*/  LDG.E R18, desc[UR6][R6.64+0x8] ;  /* 0x0000080606127981 */ /* 0x000ee8000c1e1900 */
[----:B------:R-:W4:Y:S01]  /*1810*/  LDG.E R14, desc[UR6][R6.64+0xc] ;  /* 0x00000c06060e7981 */ /* 0x000f22000c1e1900 */
[-C--:B------:R-:W-:Y:S01]  /*1820*/  FMUL R29, R10, R15.reuse ;  /* 0x0000000f0a1d7220 */ /* 0x080fe20000400000 */
[----:B------:R-:W-:-:S03]  /*1830*/  FMUL R27, R0, R15 ;  /* 0x0000000f001b7220 */ /* 0x000fc60000400000 */
[-C--:B------:R-:W-:Y:S01]  /*1840*/  FFMA R15, R0, R13.reuse, R29 ;  /* 0x0000000d000f7223 */ /* 0x080fe2000000001d */
[----:B------:R-:W-:-:S03]  /*1850*/  FFMA R13, R10, R13, -R27 ;  /* 0x0000000d0a0d7223 */ /* 0x000fc6000000081b */
[-C--:B--2---:R-:W-:Y:S01]  /*1860*/  FMUL R24, R15, R22.reuse ;  /* 0x000000160f187220 */ /* 0x084fe20000400000 */
[----:B------:R-:W-:-:S03]  /*1870*/  FMUL R22, R13, R22 ;  /* 0x000000160d167220 */ /* 0x000fc60000400000 */
[-C--:B0-----:R-:W-:Y:S01]  /*1880*/  FFMA R17, R13, R20.reuse, -R24 ;  /* 0x000000140d117223 */ /* 0x081fe20000000818 */
[----:B------:R-:W-:-:S03]  /*1890*/  FFMA R19, R15, R20, R22 ;  /* 0x000000140f137223 */ /* 0x000fc60000000016 */
[----:B---3--:R-:W-:Y:S01]  /*18a0*/  FADD R21, R18, R17 ;  /* 0x0000001112157221 */ /* 0x008fe20000000000 */
[----:B----4-:R-:W-:-:S04]  /*18b0*/  FADD R23, R14, R19 ;  /* 0x000000130e177221 */ /* 0x010fc80000000000 */
[----:B------:R0:W-:Y:S04]  /*18c0*/  STG.E desc[UR6][R6.64+0x8], R21 ;  /* 0x0000081506007986 */ /* 0x0001e8000c101906 */
[----:B------:R-:W-:Y:S01]  /*18d0*/  STG.E desc[UR6][R6.64+0xc], R23 ;  /* 0x00000c1706007986 */ /* 0x000fe2000c101906 */
[----:B------:R-:W-:-:S03]  /*18e0*/  FADD R17, R18, -R17 ;  /* 0x8000001112117221 */ /* 0x000fc60000000000 */
[----:B------:R-:W2:Y:S01]  /*18f0*/  LDG.E R20, desc[UR6][R8.64+0x14] ;  /* 0x0000140608147981 */ /* 0x000ea2000c1e1900 */
[----:B------:R-:W-:-:S03]  /*1900*/  FADD R19, R14, -R19 ;  /* 0x800000130e137221 */ /* 0x000fc60000000000 */
[----:B------:R-:W3:Y:S04]  /*1910*/  LDG.E R18, desc[UR6][R8.64+0x10] ;  /* 0x0000100608127981 */ /* 0x000ee8000c1e1900 */
[----:B------:R1:W-:Y:S04]  /*1920*/  STG.E desc[UR6][R8.64+0x8], R17 ;  /* 0x0000081108007986 */ /* 0x0003e8000c101906 */
[----:B------:R4:W-:Y:S04]  /*1930*/  STG.E desc[UR6][R8.64+0xc], R19 ;  /* 0x00000c1308007986 */ /* 0x0009e8000c101906 */
[----:B------:R-:W4:Y:S04]  /*1940*/  LDG.E R16, desc[UR6][R6.64+0x10] ;  /* 0x0000100606107981 */ /* 0x000f28000c1e1900 */
[----:B------:R-:W5:Y:S01]  /*1950*/  LDG.E R14, desc[UR6][R6.64+0x14] ;  /* 0x00001406060e7981 */ /* 0x000f62000c1e1900 */
[-C--:B------:R-:W-:Y:S01]  /*1960*/  FMUL R25, R10, R15.reuse ;  /* 0x0000000f0a197220 */ /* 0x080fe20000400000 */
[----:B0-----:R-:W-:-:S03]  /*1970*/  FMUL R21, R0, R15 ;  /* 0x0000000f00157220 */ /* 0x001fc60000400000 */
[-C--:B------:R-:W-:Y:S01]  /*1980*/  FFMA R15, R0, R13.reuse, R25 ;  /* 0x0000000d000f7223 */ /* 0x080fe20000000019 */
[----:B------:R-:W-:-:S03]  /*1990*/  FFMA R13, R10, R13, -R21 ;  /* 0x0000000d0a0d7223 */ /* 0x000fc60000000815 */
[-C--:B--2---:R-:W-:Y:S01]  /*19a0*/  FMUL R22, R15, R20.reuse ;  /* 0x000000140f167220 */ /* 0x084fe20000400000 */
[----:B------:R-:W-:-:S03]  /*19b0*/  FMUL R20, R13, R20 ;  /* 0x000000140d147220 */ /* 0x000fc60000400000 */
[-C--:B---3--:R-:W-:Y:S01]  /*19c0*/  FFMA R21, R13, R18.reuse, -R22 ;  /* 0x000000120d157223 */ /* 0x088fe20000000816 */
[----:B-1----:R-:W-:-:S03]  /*19d0*/  FFMA R17, R15, R18, R20 ;  /* 0x000000120f117223 */ /* 0x002fc60000000014 */
[----:B----4-:R-:W-:Y:S01]  /*19e0*/  FADD R19, R16, R21 ;  /* 0x0000001510137221 */ /* 0x010fe20000000000 */
[----:B-----5:R-:W-:-:S04]  /*19f0*/  FADD R23, R14, R17 ;  /* 0x000000110e177221 */ /* 0x020fc80000000000 */
        /* <DEDUP_REMOVED lines=8> */
[----:B------:R-:W1:Y:S04]  /*1a80*/  LDG.E R14, desc[UR6][R6.64+0x18] ;  /* 0x00001806060e7981 */ /* 0x000e68000c1e1900 */
[----:B------:R-:W5:Y:S01]  /*1a90*/  LDG.E R16, desc[UR6][R6.64+0x1c] ;  /* 0x00001c0606107981 */ /* 0x000f62000c1e1900 */
[-C--:B------:R-:W-:Y:S01]  /*1aa0*/  FMUL R27, R10, R15.reuse ;  /* 0x0000000f0a1b7220 */ /* 0x080fe20000400000 */
[----:B------:R-:W-:Y:S01]  /*1ab0*/  FMUL R17, R0, R15 ;  /* 0x0000000f00117220 */ /* 0x000fe20000400000 */
[----:B------:R-:W-:-:S02]  /*1ac0*/  VIADD R12, R12, 0x4 ;  /* 0x000000040c0c7836 */ /* 0x000fc40000000000 */
[-C--:B------:R-:W-:Y:S01]  /*1ad0*/  FFMA R15, R0, R13.reuse, R27 ;  /* 0x0000000d000f7223 */ /* 0x080fe2000000001b */
[----:B------:R-:W-:Y:S01]  /*1ae0*/  FFMA R17, R10, R13, -R17 ;  /* 0x0000000d0a117223 */ /* 0x000fe20000000811 */
[----:B------:R-:W-:-:S04]  /*1af0*/  LOP3.LUT R27, R5, 0x7ffffffc, RZ, 0xc0, !PT ;  /* 0x7ffffffc051b7812 */ /* 0x000fc800078ec0ff */
[----:B------:R-:W-:Y:S01]  /*1b00*/  ISETP.NE.AND P0, PT, R12, R27, PT ;  /* 0x0000001b0c00720c */ /* 0x000fe20003f05270 */
[-C--:B--2---:R-:W-:Y:S01]  /*1b10*/  FMUL R22, R15, R20.reuse ;  /* 0x000000140f167220 */ /* 0x084fe20000400000 */
[----:B------:R-:W-:-:S03]  /*1b20*/  FMUL R20, R17, R20 ;  /* 0x0000001411147220 */ /* 0x000fc60000400000 */
[-C--:B---3--:R-:W-:Y:S01]  /*1b30*/  FFMA R13, R17, R18.reuse, -R22 ;  /* 0x00000012110d7223 */ /* 0x088fe20000000816 */
[----:B0-----:R-:W-:-:S03]  /*1b40*/  FFMA R19, R15, R18, R20 ;  /* 0x000000120f137223 */ /* 0x001fc60000000014 */
[C-C-:B-1----:R-:W-:Y:S01]  /*1b50*/  FADD R21, R14.reuse, R13.reuse ;  /* 0x0000000d0e157221 */ /* 0x142fe20000000000 */
[----:B----4-:R-:W-:Y:S01]  /*1b60*/  FADD R25, R14, -R13 ;  /* 0x8000000d0e197221 */ /* 0x010fe20000000000 */
[-C--:B------:R-:W-:Y:S01]  /*1b70*/  FMUL R13, R0, R15.reuse ;  /* 0x0000000f000d7220 */ /* 0x080fe20000400000 */
[----:B------:R-:W-:Y:S01]  /*1b80*/  FMUL R15, R10, R15 ;  /* 0x0000000f0a0f7220 */ /* 0x000fe20000400000 */
[C-C-:B-----5:R-:W-:Y:S01]  /*1b90*/  FADD R23, R16.reuse, R19.reuse ;  /* 0x0000001310177221 */ /* 0x160fe20000000000 */
[----:B------:R-:W-:Y:S01]  /*1ba0*/  FADD R19, R16, -R19 ;  /* 0x8000001310137221 */ /* 0x000fe20000000000 */
[----:B------:R1:W-:Y:S01]  /*1bb0*/  STG.E desc[UR6][R6.64+0x18], R21 ;  /* 0x0000181506007986 */ /* 0x0003e2000c101906 */
[-C--:B------:R-:W-:Y:S01]  /*1bc0*/  FFMA R13, R10, R17.reuse, -R13 ;  /* 0x000000110a0d7223 */ /* 0x080fe2000000080d */
[----:B------:R-:W-:Y:S02]  /*1bd0*/  FFMA R15, R0, R17, R15 ;  /* 0x00000011000f7223 */ /* 0x000fe4000000000f */
[----:B------:R1:W-:Y:S04]  /*1be0*/  STG.E desc[UR6][R6.64+0x1c], R23 ;  /* 0x00001c1706007986 */ /* 0x0003e8000c101906 */
[----:B------:R1:W-:Y:S04]  /*1bf0*/  STG.E desc[UR6][R8.64+0x18], R25 ;  /* 0x0000181908007986 */ /* 0x0003e8000c101906 */
[----:B------:R1:W-:Y:S01]  /*1c00*/  STG.E desc[UR6][R8.64+0x1c], R19 ;  /* 0x00001c1308007986 */ /* 0x0003e2000c101906 */
[----:B------:R-:W-:Y:S05]  /*1c10*/  @P0 BRA `(.L_x_17) ;  /* 0xfffffff8009c0947 */ /* 0x000fea000383ffff */
[----:B------:R-:W-:-:S07]  /*1c20*/  MOV R12, R27 ;  /* 0x0000001b000c7202 */ /* 0x000fce0000000f00 */
.L_x_16:
[----:B------:R-:W-:-:S13]  /*1c30*/  LOP3.LUT P0, R3, R5, 0x3, RZ, 0xc0, !PT ;  /* 0x0000000305037812 */ /* 0x000fda000780c0ff */
[----:B------:R-:W-:Y:S05]  /*1c40*/  @!P0 BRA `(.L_x_18) ;  /* 0x0000000400388947 */ /* 0x000fea0003800000 */
[----:B------:R-:W-:Y:S02]  /*1c50*/  ISETP.NE.AND P1, PT, R3, 0x1, PT ;  /* 0x000000010300780c */ /* 0x000fe40003f25270 */
[----:B------:R-:W-:-:S04]  /*1c60*/  LOP3.LUT R2, R5, 0x1, RZ, 0xc0, !PT ;  /* 0x0000000105027812 */ /* 0x000fc800078ec0ff */
[----:B------:R-:W-:-:S07]  /*1c70*/  ISETP.NE.U32.AND P0, PT, R2, 0x1, PT ;  /* 0x000000010200780c */ /* 0x000fce0003f05070 */
[----:B------:R-:W-:Y:S06]  /*1c80*/  @!P1 BRA `(.L_x_19) ;  /* 0x0000000000d09947 */ /* 0x000fec0003800000 */
[----:B-1----:R-:W0:Y:S01]  /*1c90*/  LDC.64 R6, c[0x0][0x380] ;  /* 0x0000e000ff067b82 */ /* 0x002e220000000a00 */
[----:B------:R-:W-:-:S04]  /*1ca0*/  IMAD.IADD R8, R12, 0x1, R11 ;  /* 0x000000010c087824 */ /* 0x000fc800078e020b */
[----:B------:R-:W-:-:S04]  /*1cb0*/  IMAD.IADD R3, R8, 0x1, R5 ;  /* 0x0000000108037824 */ /* 0x000fc800078e0205 */
[----:B0-----:R-:W-:-:S05]  /*1cc0*/  IMAD.WIDE.U32 R2, R3, 0x8, R6 ;  /* 0x0000000803027825 */ /* 0x001fca00078e0006 */
[----:B------:R-:W2:Y:S01]  /*1cd0*/  LDG.E R20, desc[UR6][R2.64+0x4] ;  /* 0x0000040602147981 */ /* 0x000ea2000c1e1900 */
[----:B------:R-:W-:Y:S02]  /*1ce0*/  IMAD.WIDE.U32 R6, R8, 0x8, R6 ;  /* 0x0000000808067825 */ /* 0x000fe400078e0006 */
[----:B------:R-:W0:Y:S01]  /*1cf0*/  LDC.64 R8, c[0x0][0x380] ;  /* 0x0000e000ff087b82 */ /* 0x000e220000000a00 */
[----:B------:R-:W3:Y:S04]  /*1d00*/  LDG.E R18, desc[UR6][R2.64] ;  /* 0x0000000602127981 */ /* 0x000ee8000c1e1900 */
[----:B------:R-:W4:Y:S04]  /*1d10*/  LDG.E R16, desc[UR6][R6.64+0x4] ;  /* 0x0000040606107981 */ /* 0x000f28000c1e1900 */
[----:B------:R-:W5:Y:S01]  /*1d20*/  LDG.E R14, desc[UR6][R6.64] ;  /* 0x00000006060e7981 */ /* 0x000f62000c1e1900 */
[----:B------:R-:W-:-:S04]  /*1d30*/  IADD3 R21, P1, PT, R12, R11, RZ ;  /* 0x0000000b0c157210 */ /* 0x000fc80007f3e0ff */
[----:B------:R-:W-:Y:S02]  /*1d40*/  IADD3.X R24, PT, PT, RZ, RZ, RZ, P1, !PT ;  /* 0x000000ffff187210 */ /* 0x000fe40000ffe4ff */
[----:B0-----:R-:W-:-:S04]  /*1d50*/  LEA R8, P1, R21, R8, 0x3 ;  /* 0x0000000815087211 */ /* 0x001fc800078218ff */
[----:B------:R-:W-:Y:S01]  /*1d60*/  LEA.HI.X R9, R21, R9, R24, 0x3, P1 ;  /* 0x0000000915097211 */ /* 0x000fe200008f1c18 */
[-C--:B--2---:R-:W-:Y:S01]  /*1d70*/  FMUL R22, R13, R20.reuse ;  /* 0x000000140d167220 */ /* 0x084fe20000400000 */
[----:B------:R-:W-:-:S03]  /*1d80*/  FMUL R20, R15, R20 ;  /* 0x000000140f147220 */ /* 0x000fc60000400000 */
[-C--:B---3--:R-:W-:Y:S01]  /*1d90*/  FFMA R19, R15, R18.reuse, R22 ;  /* 0x000000120f137223 */ /* 0x088fe20000000016 */
[----:B------:R-:W-:-:S03]  /*1da0*/  FFMA R17, R13, R18, -R20 ;  /* 0x000000120d117223 */ /* 0x000fc60000000814 */
[C-C-:B----4-:R-:W-:Y:S01]  /*1db0*/  FADD R21, R16.reuse, R19.reuse ;  /* 0x0000001310157221 */ /* 0x150fe20000000000 */
[----:B------:R-:W-:Y:S01]  /*1dc0*/  FADD R25, R16, -R19 ;  /* 0x8000001310197221 */ /* 0x000fe20000000000 */
[C-C-:B-----5:R-:W-:Y:S01]  /*1dd0*/  FADD R19, R14.reuse, R17.reuse ;  /* 0x000000110e137221 */ /* 0x160fe20000000000 */
[----:B------:R-:W-:Y:S01]  /*1de0*/  FADD R23, R14, -R17 ;  /* 0x800000110e177221 */ /* 0x000fe20000000000 */
[----:B------:R-:W-:Y:S01]  /*1df0*/  IMAD.WIDE.U32 R16, R5, 0x8, R8 ;  /* 0x0000000805107825 */ /* 0x000fe200078e0008 */
[----:B------:R-:W-:Y:S04]  /*1e00*/  STG.E desc[UR6][R6.64+0x4], R21 ;  /* 0x0000041506007986 */ /* 0x000fe8000c101906 */
[----:B------:R0:W-:Y:S04]  /*1e10*/  STG.E desc[UR6][R6.64], R19 ;  /* 0x0000001306007986 */ /* 0x0001e8000c101906 */
[----:B------:R-:W-:Y:S04]  /*1e20*/  STG.E desc[UR6][R2.64], R23 ;  /* 0x0000001702007986 */ /* 0x000fe8000c101906 */
[----:B------:R1:W-:Y:S04]  /*1e30*/  STG.E desc[UR6][R2.64+0x4], R25 ;  /* 0x0000041902007986 */ /* 0x0003e8000c101906 */
[----:B------:R-:W0:Y:S04]  /*1e40*/  LDG.E R22, desc[UR6][R16.64+0xc] ;  /* 0x00000c0610167981 */ /* 0x000e28000c1e1900 */
[----:B------:R-:W2:Y:S04]  /*1e50*/  LDG.E R20, desc[UR6][R16.64+0x8] ;  /* 0x0000080610147981 */ /* 0x000ea8000c1e1900 */
[----:B------:R-:W3:Y:S04]  /*1e60*/  LDG.E R18, desc[UR6][R8.64+0xc] ;  /* 0x00000c0608127981 */ /* 0x000ee8000c1e1900 */
[----:B------:R-:W4:Y:S01]  /*1e70*/  LDG.E R14, desc[UR6][R8.64+0x8] ;  /* 0x00000806080e7981 */ /* 0x000f22000c1e1900 */
[-C--:B------:R-:W-:Y:S01]  /*1e80*/  FMUL R27, R0, R15.reuse ;  /* 0x0000000f001b7220 */ /* 0x080fe20000400000 */
[----:B------:R-:W-:Y:S01]  /*1e90*/  FMUL R15, R10, R15 ;  /* 0x0000000f0a0f7220 */ /* 0x000fe20000400000 */
[----:B------:R-:W-:-:S02]  /*1ea0*/  VIADD R12, R12, 0x2 ;  /* 0x000000020c0c7836 */ /* 0x000fc40000000000 */
[-C--:B------:R-:W-:Y:S01]  /*1eb0*/  FFMA R27, R10, R13.reuse, -R27 ;  /* 0x0000000d0a1b7223 */ /* 0x080fe2000000081b */
[----:B------:R-:W-:-:S04]  /*1ec0*/  FFMA R15, R0, R13, R15 ;  /* 0x0000000d000f7223 */ /* 0x000fc8000000000f */
[----:B------:R-:W-:-:S04]  /*1ed0*/  FMUL R13, R0, R15 ;  /* 0x0000000f000d7220 */ /* 0x000fc80000400000 */
[----:B------:R-:W-:Y:S01]  /*1ee0*/  FFMA R13, R10, R27, -R13 ;  /* 0x0000001b0a0d7223 */ /* 0x000fe2000000080d */
[-C--:B0-----:R-:W-:Y:S01]  /*1ef0*/  FMUL R6, R27, R22.reuse ;  /* 0x000000161b067220 */ /* 0x081fe20000400000 */
[----:B------:R-:W-:-:S03]  /*1f00*/  FMUL R22, R15, R22 ;  /* 0x000000160f167220 */ /* 0x000fc60000400000 */
[-C--:B--2---:R-:W-:Y:S01]  /*1f10*/  FFMA R7, R15, R20.reuse, R6 ;  /* 0x000000140f077223 */ /* 0x084fe20000000006 */
[----:B-1----:R-:W-:Y:S01]  /*1f20*/  FFMA R3, R27, R20, -R22 ;  /* 0x000000141b037223 */ /* 0x002fe20000000816 */
[----:B------:R-:W-:Y:S02]  /*1f30*/  FMUL R15, R10, R15 ;  /* 0x0000000f0a0f7220 */ /* 0x000fe40000400000 */
[C-C-:B---3--:R-:W-:Y:S01]  /*1f40*/  FADD R21, R18.reuse, R7.reuse ;  /* 0x0000000712157221 */ /* 0x148fe20000000000 */
[----:B------:R-:W-:Y:S01]  /*1f50*/  FADD R7, R18, -R7 ;  /* 0x8000000712077221 */ /* 0x000fe20000000000 */
[----:B------:R-:W-:Y:S01]  /*1f60*/  FFMA R15, R0, R27, R15 ;  /* 0x0000001b000f7223 */ /* 0x000fe2000000000f */
[C-C-:B----4-:R-:W-:Y:S01]  /*1f70*/  FADD R19, R14.reuse, R3.reuse ;  /* 0x000000030e137221 */ /* 0x150fe20000000000 */
[----:B------:R-:W-:Y:S01]  /*1f80*/  FADD R3, R14, -R3 ;  /* 0x800000030e037221 */ /* 0x000fe20000000000 */
[----:B------:R0:W-:Y:S04]  /*1f90*/  STG.E desc[UR6][R8.64+0xc], R21 ;  /* 0x00000c1508007986 */ /* 0x0001e8000c101906 */
[----:B------:R0:W-:Y:S04]  /*1fa0*/  STG.E desc[UR6][R8.64+0x8], R19 ;  /* 0x0000081308007986 */ /* 0x0001e8000c101906 */
[----:B------:R0:W-:Y:S04]  /*1fb0*/  STG.E desc[UR6][R16.64+0x8], R3 ;  /* 0x0000080310007986 */ /* 0x0001e8000c101906 */
[----:B------:R0:W-:Y:S02]  /*1fc0*/  STG.E desc[UR6][R16.64+0xc], R7 ;  /* 0x00000c0710007986 */ /* 0x0001e4000c101906 */
.L_x_19:
[----:B------:R-:W-:Y:S05]  /*1fd0*/  @P0 BRA `(.L_x_18) ;  /* 0x0000000000540947 */ /* 0x000fea0003800000 */
[----:B01----:R-:W0:Y:S01]  /*1fe0*/  LDC.64 R6, c[0x0][0x380] ;  /* 0x0000e000ff067b82 */ /* 0x003e220000000a00 */
[----:B------:R-:W-:-:S05]  /*1ff0*/  IMAD.IADD R12, R12, 0x1, R11 ;  /* 0x000000010c0c7824 */ /* 0x000fca00078e020b */
[----:B------:R-:W-:-:S05]  /*2000*/  IADD3 R3, PT, PT, R12, R5, RZ ;  /* 0x000000050c037210 */ /* 0x000fca0007ffe0ff */
        /* <DEDUP_REMOVED lines=13> */
[----:B------:R-:W-:Y:S02]  /*20e0*/  FADD R9, R9, -R14 ;  /* 0x8000000e09097221 */ /* 0x000fe40000000000 */
[----:B------:R2:W-:Y:S04]  /*20f0*/  STG.E desc[UR6][R6.64], R13 ;  /* 0x0000000d06007986 */ /* 0x0005e8000c101906 */
[----:B------:R2:W-:Y:S04]  /*2100*/  STG.E desc[UR6][R6.64+0x4], R15 ;  /* 0x0000040f06007986 */ /* 0x0005e8000c101906 */
[----:B------:R2:W-:Y:S04]  /*2110*/  STG.E desc[UR6][R2.64], R17 ;  /* 0x0000001102007986 */ /* 0x0005e8000c101906 */
[----:B------:R2:W-:Y:S02]  /*2120*/  STG.E desc[UR6][R2.64+0x4], R9 ;  /* 0x0000040902007986 */ /* 0x0005e4000c101906 */
.L_x_18:
[----:B------:R-:W3:Y:S01]  /*2130*/  LDCU UR4, c[0x0][0x388] ;  /* 0x00007100ff0477ac */ /* 0x000ee20008000800 */
[----:B------:R-:W-:-:S05]  /*2140*/  IMAD.IADD R11, R4, 0x1, R11 ;  /* 0x00000001040b7824 */ /* 0x000fca00078e020b */
[----:B---3--:R-:W-:-:S13]  /*2150*/  ISETP.GE.AND P0, PT, R11, UR4, PT ;  /* 0x000000040b007c0c */ /* 0x008fda000bf06270 */
[----:B------:R-:W-:Y:S05]  /*2160*/  @!P0 BRA `(.L_x_20) ;  /* 0xfffffff400248947 */ /* 0x000fea000383ffff */
.L_x_15:
[----:B------:R-:W3:Y:S01]  /*2170*/  LDCU UR4, c[0x0][0x388] ;  /* 0x00007100ff0477ac */ /* 0x000ee20008000800 */
[----:B------:R-:W-:Y:S01]  /*2180*/  IMAD.MOV.U32 R5, RZ, RZ, R4 ;  /* 0x000000ffff057224 */ /* 0x000fe200078e0004 */
[----:B---3--:R-:W-:-:S13]  /*2190*/  ISETP.GE.AND P0, PT, R4, UR4, PT ;  /* 0x0000000404007c0c */ /* 0x008fda000bf06270 */
[----:B------:R-:W-:Y:S05]  /*21a0*/  @!P0 BRA `(.L_x_21) ;  /* 0xffffffe800588947 */ /* 0x000fea000383ffff */
[----:B------:R-:W-:Y:S05]  /*21b0*/  EXIT ;  /* 0x000000000000794d */ /* 0x000fea0003800000 */
        .weak           $__internal_0_$__cuda_sm20_div_rn_f64_full
        .type           $__internal_0_$__cuda_sm20_div_rn_f64_full,@function
        .size           $__internal_0_$__cuda_sm20_div_rn_f64_full,(.L_x_54 - $__internal_0_$__cuda_sm20_div_rn_f64_full)
$__internal_0_$__cuda_sm20_div_rn_f64_full:
[C---:B------:R-:W-:Y:S01]  /*21c0*/  FSETP.GEU.AND P0, PT, |R7|.reuse, 1.469367938527859385e-39, PT ;  /* 0x001000000700780b */ /* 0x040fe20003f0e200 */
[----:B------:R-:W-:Y:S01]  /*21d0*/  IMAD.MOV.U32 R8, RZ, RZ, 0x1 ;  /* 0x00000001ff087424 */ /* 0x000fe200078e00ff */
[C---:B------:R-:W-:Y:S01]  /*21e0*/  LOP3.LUT R2, R7.reuse, 0x800fffff, RZ, 0xc0, !PT ;  /* 0x800fffff07027812 */ /* 0x040fe200078ec0ff */
[----:B------:R-:W-:Y:S01]  /*21f0*/  IMAD.MOV.U32 R4, RZ, RZ, 0x1ca00000 ;  /* 0x1ca00000ff047424 */ /* 0x000fe200078e00ff */
[----:B------:R-:W-:Y:S01]  /*2200*/  LOP3.LUT R16, R7, 0x7ff00000, RZ, 0xc0, !PT ;  /* 0x7ff0000007107812 */ /* 0x000fe200078ec0ff */
[----:B------:R-:W-:Y:S01]  /*2210*/  IMAD.MOV.U32 R17, RZ, RZ, 0x40000000 ;  /* 0x40000000ff117424 */ /* 0x000fe200078e00ff */
[----:B------:R-:W-:Y:S02]  /*2220*/  LOP3.LUT R3, R2, 0x3ff00000, RZ, 0xfc, !PT ;  /* 0x3ff0000002037812 */ /* 0x000fe400078efcff */
[----:B------:R-:W-:Y:S01]  /*2230*/  MOV R2, R6 ;  /* 0x0000000600027202 */ /* 0x000fe20000000f00 */
[----:B------:R-:W-:Y:S01]  /*2240*/  VIADD R18, R17, 0xffffffff ;  /* 0xffffffff11127836 */ /* 0x000fe20000000000 */
[----:B------:R-:W-:-:S03]  /*2250*/  ISETP.LE.U32.AND P1, PT, R16, 0x40000000, PT ;  /* 0x400000001000780c */ /* 0x000fc60003f23070 */
[----:B------:R-:W-:Y:S01]  /*2260*/  @!P0 DMUL R2, R6, 8.98846567431157953865e+307 ;  /* 0x7fe0000006028828 */ /* 0x000fe20000000000 */
[----:B------:R-:W-:-:S05]  /*2270*/  SEL R12, R4, 0x63400000, !P1 ;  /* 0x63400000040c7807 */ /* 0x000fca0004800000 */
[----:B------:R-:W0:Y:S04]  /*2280*/  MUFU.RCP64H R9, R3 ;  /* 0x0000000300097308 */ /* 0x000e280000001800 */
[----:B------:R-:W-:Y:S02]  /*2290*/  @!P0 LOP3.LUT R16, R3, 0x7ff00000, RZ, 0xc0, !PT ;  /* 0x7ff0000003108812 */ /* 0x000fe400078ec0ff */
[----:B------:R-:W-:Y:S02]  /*22a0*/  ISETP.GT.U32.AND P0, PT, R18, 0x7feffffe, PT ;  /* 0x7feffffe1200780c */ /* 0x000fe40003f04070 */
[----:B------:R-:W-:-:S04]  /*22b0*/  IADD3 R18, PT, PT, R16, -0x1, RZ ;  /* 0xffffffff10127810 */ /* 0x000fc80007ffe0ff */
[----:B------:R-:W-:Y:S01]  /*22c0*/  ISETP.GT.U32.OR P0, PT, R18, 0x7feffffe, P0 ;  /* 0x7feffffe1200780c */ /* 0x000fe20000704470 */
[----:B0-----:R-:W-:-:S08]  /*22d0*/  DFMA R10, R8, -R2, 1 ;  /* 0x3ff00000080a742b */ /* 0x001fd00000000802 */
[----:B------:R-:W-:-:S08]  /*22e0*/  DFMA R10, R10, R10, R10 ;  /* 0x0000000a0a0a722b */ /* 0x000fd0000000000a */
[----:B------:R-:W-:-:S08]  /*22f0*/  DFMA R8, R8, R10, R8 ;  /* 0x0000000a0808722b */ /* 0x000fd00000000008 */
[----:B------:R-:W-:-:S08]  /*2300*/  DFMA R10, R8, -R2, 1 ;  /* 0x3ff00000080a742b */ /* 0x000fd00000000802 */
[----:B------:R-:W-:Y:S01]  /*2310*/  DFMA R8, R8, R10, R8 ;  /* 0x0000000a0808722b */ /* 0x000fe20000000008 */
[----:B------:R-:W-:Y:S02]  /*2320*/  LOP3.LUT R11, R12, 0x800921fb, RZ, 0xfc, !PT ;  /* 0x800921fb0c0b7812 */ /* 0x000fe400078efcff */
[----:B------:R-:W-:-:S06]  /*2330*/  MOV R10, 0x54442d18 ;  /* 0x54442d18000a7802 */ /* 0x000fcc0000000f00 */
[----:B------:R-:W-:-:S08]  /*2340*/  DMUL R12, R8, R10 ;  /* 0x0000000a080c7228 */ /* 0x000fd00000000000 */
[----:B------:R-:W-:-:S08]  /*2350*/  DFMA R14, R12, -R2, R10 ;  /* 0x800000020c0e722b */ /* 0x000fd0000000000a */
[----:B------:R-:W-:Y:S01]  /*2360*/  DFMA R8, R8, R14, R12 ;  /* 0x0000000e0808722b */ /* 0x000fe2000000000c */
[----:B------:R-:W-:Y:S10]  /*2370*/  @P0 BRA `(.L_x_22) ;  /* 0x0000000000740947 */ /* 0x000ff40003800000 */
[----:B------:R-:W-:Y:S01]  /*2380*/  LOP3.LUT R14, R7, 0x7ff00000, RZ, 0xc0, !PT ;  /* 0x7ff00000070e7812 */ /* 0x000fe200078ec0ff */
[----:B------:R-:W-:-:S03]  /*2390*/  IMAD.MOV.U32 R12, RZ, RZ, 0x40000000 ;  /* 0x40000000ff0c7424 */ /* 0x000fc600078e00ff */
[----:B------:R-:W-:Y:S01]  /*23a0*/  ISETP.LE.U32.AND P0, PT, R14, 0x40000000, PT ;  /* 0x400000000e00780c */ /* 0x000fe20003f03070 */
[----:B------:R-:W-:Y:S02]  /*23b0*/  IMAD.MOV R13, RZ, RZ, -R14 ;  /* 0x000000ffff0d7224 */ /* 0x000fe400078e0a0e */
[----:B------:R-:W-:-:S03]  /*23c0*/  IMAD.MOV.U32 R14, RZ, RZ, RZ ;  /* 0x000000ffff0e7224 */ /* 0x000fc600078e00ff */
[----:B------:R-:W-:Y:S02]  /*23d0*/  VIADDMNMX R12, R13, R12, 0xb9600000, !PT ;  /* 0xb96000000d0c7446 */ /* 0x000fe4000780010c */
[----:B------:R-:W-:Y:S02]  /*23e0*/  SEL R13, R4, 0x63400000, !P0 ;  /* 0x63400000040d7807 */ /* 0x000fe40004000000 */
[----:B------:R-:W-:-:S04]  /*23f0*/  VIMNMX R12, PT, PT, R12, 0x46a00000, PT ;  /* 0x46a000000c0c7848 */ /* 0x000fc80003fe0100 */
[----:B------:R-:W-:-:S05]  /*2400*/  IADD3 R4, PT, PT, R12, -R13, RZ ;  /* 0x8000000d0c047210 */ /* 0x000fca0007ffe0ff */
[----:B------:R-:W-:-:S06]  /*2410*/  VIADD R15, R4, 0x7fe00000 ;  /* 0x7fe00000040f7836 */ /* 0x000fcc0000000000 */
[----:B------:R-:W-:-:S10]  /*2420*/  DMUL R12, R8, R14 ;  /* 0x0000000e080c7228 */ /* 0x000fd40000000000 */
[----:B------:R-:W-:-:S13]  /*2430*/  FSETP.GTU.AND P0, PT, |R13|, 1.469367938527859385e-39, PT ;  /* 0x001000000d00780b */ /* 0x000fda0003f0c200 */
[----:B------:R-:W-:Y:S05]  /*2440*/  @P0 BRA `(.L_x_23) ;  /* 0x0000000000840947 */ /* 0x000fea0003800000 */
[----:B------:R-:W-:Y:S01]  /*2450*/  DFMA R2, R8, -R2, R10 ;  /* 0x800000020802722b */ /* 0x000fe2000000000a */
[----:B------:R-:W-:-:S09]  /*2460*/  MOV R14, RZ ;  /* 0x000000ff000e7202 */ /* 0x000fd20000000f00 */
[C---:B------:R-:W-:Y:S02]  /*2470*/  FSETP.NEU.AND P0, PT, R3.reuse, RZ, PT ;  /* 0x000000ff0300720b */ /* 0x040fe40003f0d000 */
[----:B------:R-:W-:-:S04]  /*2480*/  LOP3.LUT R7, R3, 0x80000000, R7, 0x48, !PT ;  /* 0x8000000003077812 */ /* 0x000fc800078e4807 */
[----:B------:R-:W-:-:S07]  /*2490*/  LOP3.LUT R15, R7, R15, RZ, 0xfc, !PT ;  /* 0x0000000f070f7212 */ /* 0x000fce00078efcff */
[----:B------:R-:W-:Y:S05]  /*24a0*/  @!P0 BRA `(.L_x_23) ;  /* 0x00000000006c8947 */ /* 0x000fea0003800000 */
[----:B------:R-:W-:Y:S02]  /*24b0*/  IMAD.MOV R3, RZ, RZ, -R4 ;  /* 0x000000ffff037224 */ /* 0x000fe400078e0a04 */
[----:B------:R-:W-:-:S06]  /*24c0*/  IMAD.MOV.U32 R2, RZ, RZ, RZ ;  /* 0x000000ffff027224 */ /* 0x000fcc00078e00ff */
[----:B------:R-:W-:Y:S02]  /*24d0*/  DFMA R2, R12, -R2, R8 ;  /* 0x800000020c02722b */ /* 0x000fe40000000008 */
[----:B------:R-:W-:-:S04]  /*24e0*/  DMUL.RP R8, R8, R14 ;  /* 0x0000000e08087228 */ /* 0x000fc80000008000 */
[----:B------:R-:W-:-:S04]  /*24f0*/  IADD3 R2, PT, PT, -R4, -0x43300000, RZ ;  /* 0xbcd0000004027810 */ /* 0x000fc80007ffe1ff */
[----:B------:R-:W-:Y:S02]  /*2500*/  FSETP.NEU.AND P0, PT, |R3|, R2, PT ;  /* 0x000000020300720b */ /* 0x000fe40003f0d200 */
[----:B------:R-:W-:Y:S02]  /*2510*/  LOP3.LUT R7, R9, R7, RZ, 0x3c, !PT ;  /* 0x0000000709077212 */ /* 0x000fe400078e3cff */
[----:B------:R-:W-:Y:S02]  /*2520*/  FSEL R12, R8, R12, !P0 ;  /* 0x0000000c080c7208 */ /* 0x000fe40004000000 */
[----:B------:R-:W-:Y:S01]  /*2530*/  FSEL R13, R7, R13, !P0 ;  /* 0x0000000d070d7208 */ /* 0x000fe20004000000 */
[----:B------:R-:W-:Y:S06]  /*2540*/  BRA `(.L_x_23) ;  /* 0x0000000000447947 */ /* 0x000fec0003800000 */
.L_x_22:
[----:B------:R-:W-:-:S14]  /*2550*/  DSETP.NAN.AND P0, PT, R6, R6, PT ;  /* 0x000000060600722a */ /* 0x000fdc0003f08000 */
[----:B------:R-:W-:Y:S05]  /*2560*/  @P0 BRA `(.L_x_24) ;  /* 0x0000000000340947 */ /* 0x000fea0003800000 */
[----:B------:R-:W-:Y:S01]  /*2570*/  ISETP.NE.AND P0, PT, R17, R16, PT ;  /* 0x000000101100720c */ /* 0x000fe20003f05270 */
[----:B------:R-:W-:Y:S01]  /*2580*/  IMAD.MOV.U32 R13, RZ, RZ, -0x80000 ;  /* 0xfff80000ff0d7424 */ /* 0x000fe200078e00ff */
[----:B------:R-:W-:-:S11]  /*2590*/  MOV R12, 0x0 ;  /* 0x00000000000c7802 */ /* 0x000fd60000000f00 */
[----:B------:R-:W-:Y:S05]  /*25a0*/  @!P0 BRA `(.L_x_23) ;  /* 0x00000000002c8947 */ /* 0x000fea0003800000 */
[----:B------:R-:W-:Y:S02]  /*25b0*/  ISETP.NE.AND P0, PT, R17, 0x7ff00000, PT ;  /* 0x7ff000001100780c */ /* 0x000fe40003f05270 */
[----:B------:R-:W-:Y:S02]  /*25c0*/  LOP3.LUT R6, R7, 0xc00921fb, RZ, 0x3c, !PT ;  /* 0xc00921fb07067812 */ /* 0x000fe400078e3cff */
[----:B------:R-:W-:Y:S02]  /*25d0*/  ISETP.EQ.OR P0, PT, R16, RZ, !P0 ;  /* 0x000000ff1000720c */ /* 0x000fe40004702670 */
[----:B------:R-:W-:-:S11]  /*25e0*/  LOP3.LUT R13, R6, 0x80000000, RZ, 0xc0, !PT ;  /* 0x80000000060d7812 */ /* 0x000fd600078ec0ff */
[----:B------:R-:W-:Y:S01]  /*25f0*/  @P0 LOP3.LUT R2, R13, 0x7ff00000, RZ, 0xfc, !PT ;  /* 0x7ff000000d020812 */ /* 0x000fe200078efcff */
[----:B------:R-:W-:Y:S01]  /*2600*/  @!P0 IMAD.MOV.U32 R12, RZ, RZ, RZ ;  /* 0x000000ffff0c8224 */ /* 0x000fe200078e00ff */
[----:B------:R-:W-:-:S03]  /*2610*/  @P0 MOV R12, RZ ;  /* 0x000000ff000c0202 */ /* 0x000fc60000000f00 */
[----:B------:R-:W-:Y:S01]  /*2620*/  @P0 IMAD.MOV.U32 R13, RZ, RZ, R2 ;  /* 0x000000ffff0d0224 */ /* 0x000fe200078e0002 */
[----:B------:R-:W-:Y:S06]  /*2630*/  BRA `(.L_x_23) ;  /* 0x0000000000087947 */ /* 0x000fec0003800000 */
.L_x_24:
[----:B------:R-:W-:Y:S01]  /*2640*/  LOP3.LUT R13, R7, 0x80000, RZ, 0xfc, !PT ;  /* 0x00080000070d7812 */ /* 0x000fe200078efcff */
[----:B------:R-:W-:-:S07]  /*2650*/  IMAD.MOV.U32 R12, RZ, RZ, R6 ;  /* 0x000000ffff0c7224 */ /* 0x000fce00078e0006 */
.L_x_23:
[----:B------:R-:W-:Y:S01]  /*2660*/  MOV R2, R0 ;  /* 0x0000000000027202 */ /* 0x000fe20000000f00 */
[----:B------:R-:W-:-:S04]  /*2670*/  IMAD.MOV.U32 R3, RZ, RZ, 0x0 ;  /* 0x00000000ff037424 */ /* 0x000fc800078e00ff */
[----:B------:R-:W-:Y:S05]  /*2680*/  RET.REL.NODEC R2 `(_Z15serialFFTKernelP7Complexi) ;  /* 0xffffffd8025c7950 */ /* 0x000fea0003c3ffff */
.L_x_25:
[----:B------:R-:W-:-:S00]  /*2690*/  BRA `(.L_x_25) ;  /* 0xfffffffc00fc7947 */ /* 0x000fc0000383ffff */
[----:B------:R-:W-:-:S00]  /*26a0*/  NOP ;  /* 0x0000000000007918 */ /* 0x000fc00000000000 */
        /* <DEDUP_REMOVED lines=13> */
.L_x_54:


//--------------------- .text._Z17parallelFFTKernelP7Complexi --------------------------
	.section	.text._Z17parallelFFTKernelP7Complexi,"ax",@progbits
	.align	128
        .global         _Z17parallelFFTKernelP7Complexi
        .type           _Z17parallelFFTKernelP7Complexi,@function
        .size           _Z17parallelFFTKernelP7Complexi,(.L_x_55 - _Z17parallelFFTKernelP7Complexi)
        .other          _Z17parallelFFTKernelP7Complexi,@"STO_CUDA_ENTRY STV_DEFAULT"
_Z17parallelFFTKernelP7Complexi:
.text._Z17parallelFFTKernelP7Complexi:
[----:B------:R-:W0:Y:S08]  /*0000*/  LDC R1, c[0x0][0x37c] ;  /* 0x0000df00ff017b82 */ /* 0x000e300000000800 */
[----:B------:R-:W1:Y:S01]  /*0010*/  LDC R5, c[0x0][0x388] ;  /* 0x0000e200ff057b82 */ /* 0x000e620000000800 */
[----:B0-----:R-:W-:Y:S01]  /*0020*/  VIADD R1, R1, 0xffffffe0 ;  /* 0xffffffe001017836 */ /* 0x001fe20000000000 */
[----:B-1----:R-:W-:-:S13]  /*0030*/  ISETP.GE.AND P0, PT, R5, 0x2, PT ;  /* 0x000000020500780c */ /* 0x002fda0003f06270 */
[----:B------:R-:W-:Y:S05]  /*0040*/  @!P0 EXIT ;  /* 0x000000000000894d */ /* 0x000fea0003800000 */
[----:B------:R-:W0:Y:S01]  /*0050*/  S2R R10, SR_TID.X ;  /* 0x00000000000a7919 */ /* 0x000e220000002100 */
[----:B------:R-:W0:Y:S01]  /*0060*/  S2UR UR4, SR_CTAID.X ;  /* 0x00000000000479c3 */ /* 0x000e220000002500 */
[----:B------:R-:W-:Y:S01]  /*0070*/  SHF.R.U32.HI R5, RZ, 0x1, R5 ;  /* 0x00000001ff057819 */ /* 0x000fe20000011605 */
[----:B------:R-:W-:Y:S01]  /*0080*/  IMAD.MOV.U32 R7, RZ, RZ, 0x1 ;  /* 0x00000001ff077424 */ /* 0x000fe200078e00ff */
[----:B------:R-:W1:Y:S05]  /*0090*/  LDCU.64 UR6, c[0x0][0x358] ;  /* 0x00006b00ff0677ac */ /* 0x000e6a0008000a00 */
[----:B------:R-:W0:Y:S01]  /*00a0*/  LDC R11, c[0x0][0x360] ;  /* 0x0000d800ff0b7b82 */ /* 0x000e220000000800 */
[----:B------:R-:W2:Y:S01]  /*00b0*/  LDCU UR5, c[0x0][0x370] ;  /* 0x00006e00ff0577ac */ /* 0x000ea20008000800 */
[----:B0-----:R-:W-:-:S02]  /*00c0*/  IMAD R10, R11, UR4, R10 ;  /* 0x000000040b0a7c24 */ /* 0x001fc4000f8e020a */
[----:B-12---:R-:W-:-:S07]  /*00d0*/  IMAD R11, R11, UR5, RZ ;  /* 0x000000050b0b7c24 */ /* 0x006fce000f8e02ff */
.L_x_41:
[----:B0-----:R-:W0:Y:S01]  /*00e0*/  I2F.F64 R8, R7 ;  /* 0x0000000700087312 */ /* 0x001e220000201c00 */
        /* <DEDUP_REMOVED lines=16> */
[----:B------:R-:W-:Y:S05]  /*01f0*/  CALL.REL.NOINC `($__internal_1_$__cuda_sm20_div_rn_f64_full) ;  /* 0x0000000c00e87944 */ /* 0x000fea0003c00000 */
[----:B------:R-:W-:Y:S01]  /*0200*/  IMAD.MOV.U32 R2, RZ, RZ, R16 ;  /* 0x000000ffff027224 */ /* 0x000fe200078e0010 */
[----:B------:R-:W-:-:S07]  /*0210*/  MOV R3, R17 ;  /* 0x0000001100037202 */ /* 0x000fce0000000f00 */
.L_x_26:
        /* <DEDUP_REMOVED lines=13> */
[----:B------:R-:W-:Y:S01]  /*02f0*/  @!P0 IMAD.MOV.U32 R0, RZ, RZ, RZ ;  /* 0x000000ffff008224 */ /* 0x000fe200078e00ff */
[----:B------:R-:W-:Y:S06]  /*0300*/  @!P0 BRA `(.L_x_27) ;  /* 0x0000000000cc8947 */ /* 0x000fec0003800000 */
[----:B------:R-:W-:Y:S01]  /*0310*/  SHF.L.U32 R2, R13, 0x8, RZ ;  /* 0x000000080d027819 */ /* 0x000fe200000006ff */
[----:B------:R-:W-:Y:S01]  /*0320*/  IMAD.MOV.U32 R6, RZ, RZ, RZ ;  /* 0x000000ffff067224 */ /* 0x000fe200078e00ff */
[----:B------:R-:W0:Y:S01]  /*0330*/  LDCU.64 UR8, c[0x4][URZ] ;  /* 0x01000000ff0877ac */ /* 0x000e220008000a00 */
[----:B------:R-:W-:Y:S01]  /*0340*/  IMAD.MOV.U32 R19, RZ, RZ, RZ ;  /* 0x000000ffff137224 */ /* 0x000fe200078e00ff */
[----:B------:R-:W-:Y:S01]  /*0350*/  LOP3.LUT R21, R2, 0x80000000, RZ, 0xfc, !PT ;  /* 0x8000000002157812 */ /* 0x000fe200078efcff */
[----:B------:R-:W-:Y:S01]  /*0360*/  IMAD.MOV.U32 R0, RZ, RZ, R1 ;  /* 0x000000ffff007224 */ /* 0x000fe200078e0001 */
[----:B------:R-:W-:-:S06]  /*0370*/  UMOV UR4, URZ ;  /* 0x000000ff00047c82 */ /* 0x000fcc0008000000 */
.L_x_28:
[----:B0-----:R-:W-:Y:S01]  /*0380*/  MOV R8, UR8 ;  /* 0x0000000800087c02 */ /* 0x001fe20008000f00 */
        /* <DEDUP_REMOVED lines=9> */
[----:B------:R-:W-:Y:S02]  /*0420*/  IMAD.X R6, R3, 0x1, R19, P0 ;  /* 0x0000000103067824 */ /* 0x000fe400000e0613 */
[----:B0-----:R-:W-:Y:S01]  /*0430*/  VIADD R0, R0, 0x4 ;  /* 0x0000000400007836 */ /* 0x001fe20000000000 */
[----:B------:R-:W-:Y:S06]  /*0440*/  BRA.U UP0, `(.L_x_28) ;  /* 0xfffffffd00cc7547 */ /* 0x000fec000b83ffff */
[----:B------:R-:W-:Y:S01]  /*0450*/  SHF.R.U32.HI R4, RZ, 0x17, R13 ;  /* 0x00000017ff047819 */ /* 0x000fe2000001160d */
[----:B------:R0:W-:Y:S03]  /*0460*/  STL [R1+0x18], R6 ;  /* 0x0000180601007387 */ /* 0x0001e60000100800 */
[C---:B------:R-:W-:Y:S02]  /*0470*/  LOP3.LUT R0, R4.reuse, 0xe0, RZ, 0xc0, !PT ;  /* 0x000000e004007812 */ /* 0x040fe400078ec0ff */
[----:B------:R-:W-:Y:S02]  /*0480*/  LOP3.LUT P0, RZ, R4, 0x1f, RZ, 0xc0, !PT ;  /* 0x0000001f04ff7812 */ /* 0x000fe4000780c0ff */
[----:B------:R-:W-:-:S04]  /*0490*/  IADD3 R0, PT, PT, R0, -0x80, RZ ;  /* 0xffffff8000007810 */ /* 0x000fc80007ffe0ff */
        /* <DEDUP_REMOVED lines=21> */
[----:B------:R-:W-:-:S04]  /*05f0*/  IMAD.MOV R2, RZ, RZ, -R0 ;  /* 0x000000ffff027224 */ /* 0x000fc800078e0a00 */
[----:B------:R-:W-:Y:S01]  /*0600*/  @!P0 IMAD.MOV.U32 R0, RZ, RZ, R2 ;  /* 0x000000ffff008224 */ /* 0x000fe200078e0002 */
[----:B-1----:R-:W-:-:S10]  /*0610*/  DMUL R14, R8, UR4 ;  /* 0x00000004080e7c28 */ /* 0x002fd40008000000 */
[----:B------:R-:W1:Y:S02]  /*0620*/  F2F.F32.F64 R14, R14 ;  /* 0x0000000e000e7310 */ /* 0x000e640000301000 */
[----:B01----:R-:W-:-:S07]  /*0630*/  FSEL R4, -R14, R14, !P1 ;  /* 0x0000000e0e047208 */ /* 0x003fce0004800100 */
.L_x_27:
[----:B------:R-:W-:Y:S01]  /*0640*/  MOV R14, 0x37cbac00 ;  /* 0x37cbac00000e7802 */ /* 0x000fe20000000f00 */
[----:B------:R-:W-:Y:S01]  /*0650*/  FMUL R3, R4, R4 ;  /* 0x0000000404037220 */ /* 0x000fe20000400000 */
[C---:B------:R-:W-:Y:S01]  /*0660*/  LOP3.LUT R6, R0.reuse, 0x1, RZ, 0xc0, !PT ;  /* 0x0000000100067812 */ /* 0x040fe200078ec0ff */
[----:B------:R-:W-:Y:S02]  /*0670*/  IMAD.MOV.U32 R15, RZ, RZ, 0x3c0885e4 ;  /* 0x3c0885e4ff0f7424 */ /* 0x000fe400078e00ff */
[----:B------:R-:W-:Y:S01]  /*0680*/  FFMA R2, R3, R14, -0.0013887860113754868507 ;  /* 0xbab607ed03027423 */ /* 0x000fe2000000000e */
[----:B------:R-:W-:Y:S01]  /*0690*/  VIADD R0, R0, 0x1 ;  /* 0x0000000100007836 */ /* 0x000fe20000000000 */
[----:B------:R-:W-:Y:S01]  /*06a0*/  ISETP.NE.U32.AND P0, PT, R6, 0x1, PT ;  /* 0x000000010600780c */ /* 0x000fe20003f05070 */
[----:B------:R-:W-:-:S03]  /*06b0*/  IMAD.MOV.U32 R16, RZ, RZ, 0x3e2aaaa8 ;  /* 0x3e2aaaa8ff107424 */ /* 0x000fc600078e00ff */
        /* <DEDUP_REMOVED lines=14> */
[----:B------:R-:W-:Y:S01]  /*07a0*/  @!P0 MOV R18, RZ ;  /* 0x000000ff00128202 */ /* 0x000fe20000000f00 */
[----:B------:R-:W-:Y:S06]  /*07b0*/  @!P0 BRA `(.L_x_29) ;  /* 0x0000000000bc8947 */ /* 0x000fec0003800000 */
[----:B------:R-:W0:Y:S01]  /*07c0*/  LDC.64 R2, c[0x4][RZ] ;  /* 0x01000000ff027b82 */ /* 0x000e220000000a00 */
[----:B------:R-:W-:Y:S02]  /*07d0*/  IMAD.SHL.U32 R4, R13, 0x100, RZ ;  /* 0x000001000d047824 */ /* 0x000fe400078e00ff */
[----:B------:R-:W-:Y:S02]  /*07e0*/  HFMA2 R0, -RZ, RZ, 0, 0 ;  /* 0x00000000ff007431 */ /* 0x000fe400000001ff */
[----:B------:R-:W-:Y:S02]  /*07f0*/  IMAD.MOV.U32 R6, RZ, RZ, RZ ;  /* 0x000000ffff067224 */ /* 0x000fe400078e00ff */
[----:B------:R-:W-:Y:S01]  /*0800*/  IMAD.MOV.U32 R21, RZ, RZ, RZ ;  /* 0x000000ffff157224 */ /* 0x000fe200078e00ff */
[----:B------:R-:W-:-:S07]  /*0810*/  LOP3.LUT R23, R4, 0x80000000, RZ, 0xfc, !PT ;  /* 0x8000000004177812 */ /* 0x000fce00078efcff */
.L_x_30:
[----:B0-----:R-:W-:-:S05]  /*0820*/  IMAD.WIDE.U32 R18, R0, 0x4, R2 ;  /* 0x0000000400127825 */ /* 0x001fca00078e0002 */
[----:B------:R-:W2:Y:S01]  /*0830*/  LDG.E.CONSTANT R8, desc[UR6][R18.64] ;  /* 0x0000000612087981 */ /* 0x000ea2000c1e9900 */
[C---:B-1----:R-:W-:Y:S02]  /*0840*/  IMAD R4, R0.reuse, 0x4, R1 ;  /* 0x0000000400047824 */ /* 0x042fe400078e0201 */
[----:B------:R-:W-:-:S05]  /*0850*/  VIADD R0, R0, 0x1 ;  /* 0x0000000100007836 */ /* 0x000fca0000000000 */
[----:B------:R-:W-:Y:S01]  /*0860*/  ISETP.NE.AND P0, PT, R0, 0x6, PT ;  /* 0x000000060000780c */ /* 0x000fe20003f05270 */
[----:B--2---:R-:W-:-:S03]  /*0870*/  IMAD.WIDE.U32 R8, R8, R23, RZ ;  /* 0x0000001708087225 */ /* 0x004fc600078e00ff */
[----:B------:R-:W-:-:S05]  /*0880*/  IADD3 R17, P1, PT, R8, R6, RZ ;  /* 0x0000000608117210 */ /* 0x000fca0007f3e0ff */
[----:B------:R1:W-:Y:S01]  /*0890*/  STL [R4], R17 ;  /* 0x0000001104007387 */ /* 0x0003e20000100800 */
[----:B------:R-:W-:-:S03]  /*08a0*/  IMAD.X R6, R9, 0x1, R21, P1 ;  /* 0x0000000109067824 */ /* 0x000fc600008e0615 */
[----:B------:R-:W-:Y:S05]  /*08b0*/  @P0 BRA `(.L_x_30) ;  /* 0xfffffffc00d80947 */ /* 0x000fea000383ffff */
[----:B-1----:R-:W-:Y:S01]  /*08c0*/  SHF.R.U32.HI R4, RZ, 0x17, R13 ;  /* 0x00000017ff047819 */ /* 0x002fe2000001160d */
        /* <DEDUP_REMOVED lines=14> */
[----:B---3--:R-:W-:-:S04]  /*09b0*/  @P0 SHF.L.W.U32.HI R3, R2, R4, R3 ;  /* 0x0000000402030219 */ /* 0x008fc80000010e03 */
[C---:B------:R-:W-:Y:S01]  /*09c0*/  SHF.L.W.U32.HI R2, R3.reuse, 0x2, R0 ;  /* 0x0000000203027819 */ /* 0x040fe20000010e00 */
[----:B------:R-:W-:-:S03]  /*09d0*/  IMAD.SHL.U32 R3, R3, 0x4, RZ ;  /* 0x0000000403037824 */ /* 0x000fc600078e00ff */
[----:B------:R-:W-:Y:S02]  /*09e0*/  SHF.R.S32.HI R4, RZ, 0x1f, R2 ;  /* 0x0000001fff047819 */ /* 0x000fe40000011402 */
[----:B------:R-:W-:Y:S02]  /*09f0*/  LOP3.LUT R13, R2, R13, RZ, 0x3c, !PT ;  /* 0x0000000d020d7212 */ /* 0x000fe400078e3cff */
[C---:B------:R-:W-:Y:S02]  /*0a00*/  LOP3.LUT R8, R4.reuse, R3, RZ, 0x3c, !PT ;  /* 0x0000000304087212 */ /* 0x040fe400078e3cff */
[----:B------:R-:W-:Y:S02]  /*0a10*/  LOP3.LUT R9, R4, R2, RZ, 0x3c, !PT ;  /* 0x0000000204097212 */ /* 0x000fe400078e3cff */
[----:B------:R-:W-:Y:S02]  /*0a20*/  SHF.R.U32.HI R3, RZ, 0x1e, R0 ;  /* 0x0000001eff037819 */ /* 0x000fe40000011600 */
[----:B------:R-:W-:-:S02]  /*0a30*/  ISETP.GE.AND P0, PT, R13, RZ, PT ;  /* 0x000000ff0d00720c */ /* 0x000fc40003f06270 */
[----:B------:R-:W1:Y:S01]  /*0a40*/  I2F.F64.S64 R8, R8 ;  /* 0x0000000800087312 */ /* 0x000e620000301c00 */
[----:B------:R-:W-:-:S05]  /*0a50*/  LEA.HI R18, R2, R3, RZ, 0x1 ;  /* 0x0000000302127211 */ /* 0x000fca00078f08ff */
[----:B------:R-:W-:-:S04]  /*0a60*/  IMAD.MOV R0, RZ, RZ, -R18 ;  /* 0x000000ffff007224 */ /* 0x000fc800078e0a12 */
[----:B------:R-:W-:Y:S01]  /*0a70*/  @!P1 IMAD.MOV.U32 R18, RZ, RZ, R0 ;  /* 0x000000ffff129224 */ /* 0x000fe200078e0000 */
[----:B-1----:R-:W-:-:S10]  /*0a80*/  DMUL R20, R8, UR4 ;  /* 0x0000000408147c28 */ /* 0x002fd40008000000 */
[----:B------:R-:W1:Y:S02]  /*0a90*/  F2F.F32.F64 R20, R20 ;  /* 0x0000001400147310 */ /* 0x000e640000301000 */
[----:B01----:R-:W-:-:S07]  /*0aa0*/  FSEL R17, -R20, R20, !P0 ;  /* 0x0000001414117208 */ /* 0x003fce0004000100 */
.L_x_29:
[----:B------:R-:W-:Y:S01]  /*0ab0*/  ISETP.GE.AND P0, PT, R10, R5, PT ;  /* 0x000000050a00720c */ /* 0x000fe20003f06270 */
[----:B------:R-:W-:-:S12]  /*0ac0*/  BSSY.RECONVERGENT B0, `(.L_x_31) ;  /* 0x0000067000007945 */ /* 0x000fd80003800200 */
[----:B------:R-:W-:Y:S05]  /*0ad0*/  @P0 BRA `(.L_x_32) ;  /* 0x0000000400940947 */ /* 0x000fea0003800000 */
[----:B------:R-:W-:Y:S01]  /*0ae0*/  FMUL R3, R17, R17 ;  /* 0x0000001111037220 */ /* 0x000fe20000400000 */
[C---:B------:R-:W-:Y:S01]  /*0af0*/  LOP3.LUT R0, R18.reuse, 0x1, RZ, 0xc0, !PT ;  /* 0x0000000112007812 */ /* 0x040fe200078ec0ff */
[----:B------:R-:W-:Y:S01]  /*0b00*/  IMAD.MOV.U32 R4, RZ, RZ, R10 ;  /* 0x000000ffff047224 */ /* 0x000fe200078e000a */
[----:B------:R-:W-:Y:S01]  /*0b10*/  LOP3.LUT P1, RZ, R18, 0x2, RZ, 0xc0, !PT ;  /* 0x0000000212ff7812 */ /* 0x000fe2000782c0ff */
[----:B------:R-:W-:Y:S01]  /*0b20*/  FFMA R14, R3, R14, -0.0013887860113754868507 ;  /* 0xbab607ed030e7423 */ /* 0x000fe2000000000e */
[----:B------:R-:W-:-:S04]  /*0b30*/  ISETP.NE.U32.AND P0, PT, R0, 0x1, PT ;  /* 0x000000010000780c */ /* 0x000fc80003f05070 */
[----:B------:R-:W-:Y:S02]  /*0b40*/  FSEL R2, R15, 0.041666727513074874878, P0 ;  /* 0x3d2aaabb0f027808 */ /* 0x000fe40000000000 */
[----:B------:R-:W-:Y:S02]  /*0b50*/  FSEL R14, R14, -0.00019574658654164522886, !P0 ;  /* 0xb94d41530e0e7808 */ /* 0x000fe40004000000 */
[----:B------:R-:W-:Y:S02]  /*0b60*/  FSEL R0, R17, 1, P0 ;  /* 0x3f80000011007808 */ /* 0x000fe40000000000 */
[----:B------:R-:W-:Y:S01]  /*0b70*/  FSEL R13, -R16, -0.4999999701976776123, P0 ;  /* 0xbeffffff100d7808 */ /* 0x000fe20000000100 */
[C---:B------:R-:W-:Y:S02]  /*0b80*/  FFMA R2, R3.reuse, R14, R2 ;  /* 0x0000000e03027223 */ /* 0x040fe40000000002 */
[C---:B------:R-:W-:Y:S02]  /*0b90*/  FFMA R9, R3.reuse, R0, RZ ;  /* 0x0000000003097223 */ /* 0x040fe400000000ff */
[----:B------:R-:W-:-:S04]  /*0ba0*/  FFMA R2, R3, R2, R13 ;  /* 0x0000000203027223 */ /* 0x000fc8000000000d */
[----:B------:R-:W-:Y:S01]  /*0bb0*/  FFMA R0, R9, R2, R0 ;  /* 0x0000000209007223 */ /* 0x000fe20000000000 */
[----:B------:R-:W-:-:S03]  /*0bc0*/  IADD3 R2, PT, PT, R7, -0x1, RZ ;  /* 0xffffffff07027810 */ /* 0x000fc60007ffe0ff */
[----:B------:R-:W-:-:S07]  /*0bd0*/  @P1 FADD R0, RZ, -R0 ;  /* 0x80000000ff001221 */ /* 0x000fce0000000000 */
.L_x_40:
[----:B0-----:R-:W0:Y:S01]  /*0be0*/  LDCU UR4, c[0x0][0x388] ;  /* 0x00007100ff0477ac */ /* 0x001e220008000800 */
[C---:B------:R-:W-:Y:S01]  /*0bf0*/  LOP3.LUT R9, R4.reuse, R2, RZ, 0xc0, !PT ;  /* 0x0000000204097212 */ /* 0x040fe200078ec0ff */
[----:B------:R-:W-:Y:S04]  /*0c00*/  BSSY.RECONVERGENT B1, `(.L_x_33) ;  /* 0x0000051000017945 */ /* 0x000fe80003800200 */
[----:B------:R-:W-:Y:S02]  /*0c10*/  IMAD R6, R4, 0x2, -R9 ;  /* 0x0000000204067824 */ /* 0x000fe400078e0a09 */
[----:B------:R-:W-:-:S03]  /*0c20*/  IMAD.IADD R4, R11, 0x1, R4 ;  /* 0x000000010b047824 */ /* 0x000fc600078e0204 */
[----:B------:R-:W-:Y:S02]  /*0c30*/  VIADDMNMX R3, R6, R7, R6, !PT ;  /* 0x0000000706037246 */ /* 0x000fe40007800106 */
[----:B------:R-:W-:Y:S02]  /*0c40*/  ISETP.GE.AND P0, PT, R4, R5, PT ;  /* 0x000000050400720c */ /* 0x000fe40003f06270 */
[----:B0-----:R-:W-:-:S13]  /*0c50*/  ISETP.GE.AND P1, PT, R3, UR4, PT ;  /* 0x0000000403007c0c */ /* 0x001fda000bf26270 */
[----:B------:R-:W-:Y:S05]  /*0c60*/  @P1 BRA `(.L_x_34) ;  /* 0x0000000400281947 */ /* 0x000fea0003800000 */
[----:B------:R-:W-:Y:S01]  /*0c70*/  ISETP.GE.AND P1, PT, R9, 0x1, PT ;  /* 0x000000010900780c */ /* 0x000fe20003f26270 */
[----:B------:R-:W-:Y:S01]  /*0c80*/  BSSY.RECONVERGENT B2, `(.L_x_35) ;  /* 0x0000035000027945 */ /* 0x000fe20003800200 */
[----:B------:R-:W-:Y:S01]  /*0c90*/  MOV R13, RZ ;  /* 0x000000ff000d7202 */ /* 0x000fe20000000f00 */
[----:B------:R-:W-:-:S10]  /*0ca0*/  IMAD.MOV.U32 R3, RZ, RZ, 0x3f800000 ;  /* 0x3f800000ff037424 */ /* 0x000fd400078e00ff */
[----:B------:R-:W-:Y:S05]  /*0cb0*/  @!P1 BRA `(.L_x_36) ;  /* 0x0000000000c49947 */ /* 0x000fea0003800000 */
[C---:B------:R-:W-:Y:S01]  /*0cc0*/  ISETP.GE.U32.AND P2, PT, R9.reuse, 0x4, PT ;  /* 0x000000040900780c */ /* 0x040fe20003f46070 */
[----:B------:R-:W-:Y:S01]  /*0cd0*/  BSSY.RECONVERGENT B3, `(.L_x_37) ;  /* 0x000001d000037945 */ /* 0x000fe20003800200 */
[----:B------:R-:W-:Y:S01]  /*0ce0*/  LOP3.LUT R15, R9, 0x3, RZ, 0xc0, !PT ;  /* 0x00000003090f7812 */ /* 0x000fe200078ec0ff */
[----:B------:R-:W-:Y:S02]  /*0cf0*/  IMAD.MOV.U32 R3, RZ, RZ, 0x3f800000 ;  /* 0x3f800000ff037424 */ /* 0x000fe400078e00ff */
[----:B------:R-:W-:Y:S01]  /*0d00*/  IMAD.MOV.U32 R13, RZ, RZ, RZ ;  /* 0x000000ffff0d7224 */ /* 0x000fe200078e00ff */
[----:B------:R-:W-:-:S07]  /*0d10*/  ISETP.NE.AND P1, PT, R15, RZ, PT ;  /* 0x000000ff0f00720c */ /* 0x000fce0003f25270 */
[----:B------:R-:W-:Y:S06]  /*0d20*/  @!P2 BRA `(.L_x_38) ;  /* 0x00000000005ca947 */ /* 0x000fec0003800000 */
[----:B------:R-:W-:Y:S01]  /*0d30*/  HFMA2 R8, -RZ, RZ, 0, 0 ;  /* 0x00000000ff087431 */ /* 0x000fe200000001ff */
[----:B------:R-:W-:Y:S01]  /*0d40*/  LOP3.LUT R17, R9, 0x7ffffffc, RZ, 0xc0, !PT ;  /* 0x7ffffffc09117812 */ /* 0x000fe200078ec0ff */
[----:B------:R-:W-:Y:S02]  /*0d50*/  IMAD.MOV.U32 R3, RZ, RZ, 0x3f800000 ;  /* 0x3f800000ff037424 */ /* 0x000fe400078e00ff */
[----:B------:R-:W-:-:S07]  /*0d60*/  IMAD.MOV.U32 R13, RZ, RZ, RZ ;  /* 0x000000ffff0d7224 */ /* 0x000fce00078e00ff */
.L_x_39:
[-C--:B------:R-:W-:Y:S01]  /*0d70*/  FMUL R9, R12, R13.reuse ;  /* 0x0000000d0c097220 */ /* 0x080fe20000400000 */
[----:B------:R-:W-:Y:S01]  /*0d80*/  FMUL R13, R0, R13 ;  /* 0x0000000d000d7220 */ /* 0x000fe20000400000 */
[----:B------:R-:W-:Y:S02]  /*0d90*/  VIADD R8, R8, 0x4 ;  /* 0x0000000408087836 */ /* 0x000fe40000000000 */
[-C--:B------:R-:W-:Y:S01]  /*0da0*/  FFMA R9, R0, R3.reuse, R9 ;  /* 0x0000000300097223 */ /* 0x080fe20000000009 */
[----:B------:R-:W-:Y:S02]  /*0db0*/  FFMA R13, R12, R3, -R13 ;  /* 0x000000030c0d7223 */ /* 0x000fe4000000080d */
[----:B------:R-:W-:Y:S01]  /*0dc0*/  ISETP.NE.AND P2, PT, R8, R17, PT ;  /* 0x000000110800720c */ /* 0x000fe20003f45270 */
[-C--:B------:R-:W-:Y:S01]  /*0dd0*/  FMUL R3, R12, R9.reuse ;  /* 0x000000090c037220 */ /* 0x080fe20000400000 */
[----:B------:R-:W-:-:S03]  /*0de0*/  FMUL R9, R0, R9 ;  /* 0x0000000900097220 */ /* 0x000fc60000400000 */
[-C--:B------:R-:W-:Y:S01]  /*0df0*/  FFMA R3, R0, R13.reuse, R3 ;  /* 0x0000000d00037223 */ /* 0x080fe20000000003 */
[----:B------:R-:W-:-:S03]  /*0e00*/  FFMA R9, R12, R13, -R9 ;  /* 0x0000000d0c097223 */ /* 0x000fc60000000809 */
[-C--:B------:R-:W-:Y:S01]  /*0e10*/  FMUL R13, R12, R3.reuse ;  /* 0x000000030c0d7220 */ /* 0x080fe20000400000 */
[----:B------:R-:W-:-:S03]  /*0e20*/  FMUL R3, R0, R3 ;  /* 0x0000000300037220 */ /* 0x000fc60000400000 */
[-C--:B------:R-:W-:Y:S01]  /*0e30*/  FFMA R13, R0, R9.reuse, R13 ;  /* 0x00000009000d7223 */ /* 0x080fe2000000000d */
[----:B------:R-:W-:-:S03]  /*0e40*/  FFMA R9, R12, R9, -R3 ;  /* 0x000000090c097223 */ /* 0x000fc60000000803 */
[-C--:B------:R-:W-:Y:S01]  /*0e50*/  FMUL R14, R0, R13.reuse ;  /* 0x0000000d000e7220 */ /* 0x080fe20000400000 */
[----:B------:R-:W-:-:S03]  /*0e60*/  FMUL R13, R12, R13 ;  /* 0x0000000d0c0d7220 */ /* 0x000fc60000400000 */
[-C--:B------:R-:W-:Y:S01]  /*0e70*/  FFMA R3, R12, R9.reuse, -R14 ;  /* 0x000000090c037223 */ /* 0x080fe2000000080e */
[----:B------:R-:W-:Y:S01]  /*0e80*/  FFMA R13, R0, R9, R13 ;  /* 0x00000009000d7223 */ /* 0x000fe2000000000d */
[----:B------:R-:W-:Y:S06]  /*0e90*/  @P2 BRA `(.L_x_39) ;  /* 0xfffffffc00b42947 */ /* 0x000fec000383ffff */
.L_x_38:
[----:B------:R-:W-:Y:S05]  /*0ea0*/  BSYNC.RECONVERGENT B3 ;  /* 0x0000000000037941 */ /* 0x000fea0003800200 */
.L_x_37:
[----:B------:R-:W-:Y:S05]  /*0eb0*/  @!P1 BRA `(.L_x_36) ;  /* 0x0000000000449947 */ /* 0x000fea0003800000 */
[----:B------:R-:W-:Y:S01]  /*0ec0*/  ISETP.NE.AND P1, PT, R15, 0x1, PT ;  /* 0x000000010f00780c */ /* 0x000fe20003f25270 */
[-C--:B------:R-:W-:Y:S01]  /*0ed0*/  FMUL R9, R0, R13.reuse ;  /* 0x0000000d00097220 */ /* 0x080fe20000400000 */
[----:B------:R-:W-:-:S03]  /*0ee0*/  FMUL R13, R12, R13 ;  /* 0x0000000d0c0d7220 */ /* 0x000fc60000400000 */
[-C--:B------:R-:W-:Y:S01]  /*0ef0*/  FFMA R9, R12, R3.reuse, -R9 ;  /* 0x000000030c097223 */ /* 0x080fe20000000809 */
[----:B------:R-:W-:-:S04]  /*0f00*/  FFMA R13, R0, R3, R13 ;  /* 0x00000003000d7223 */ /* 0x000fc8000000000d */
[----:B------:R-:W-:-:S03]  /*0f10*/  MOV R3, R9 ;  /* 0x0000000900037202 */ /* 0x000fc60000000f00 */
[----:B------:R-:W-:Y:S05]  /*0f20*/  @!P1 BRA `(.L_x_36) ;  /* 0x0000000000289947 */ /* 0x000fea0003800000 */
[----:B------:R-:W-:Y:S01]  /*0f30*/  ISETP.NE.AND P1, PT, R15, 0x2, PT ;  /* 0x000000020f00780c */ /* 0x000fe20003f25270 */
[-C--:B------:R-:W-:Y:S01]  /*0f40*/  FMUL R15, R12, R13.reuse ;  /* 0x0000000d0c0f7220 */ /* 0x080fe20000400000 */
[----:B------:R-:W-:-:S03]  /*0f50*/  FMUL R3, R0, R13 ;  /* 0x0000000d00037220 */ /* 0x000fc60000400000 */
[-C--:B------:R-:W-:Y:S01]  /*0f60*/  FFMA R13, R0, R9.reuse, R15 ;  /* 0x00000009000d7223 */ /* 0x080fe2000000000f */
[----:B------:R-:W-:-:S07]  /*0f70*/  FFMA R3, R12, R9, -R3 ;  /* 0x000000090c037223 */ /* 0x000fce0000000803 */
[-C--:B------:R-:W-:Y:S01]  /*0f80*/  @P1 FMUL R8, R0, R13.reuse ;  /* 0x0000000d00081220 */ /* 0x080fe20000400000 */
[----:B------:R-:W-:-:S03]  /*0f90*/  @P1 FMUL R9, R12, R13 ;  /* 0x0000000d0c091220 */ /* 0x000fc60000400000 */
[-C--:B------:R-:W-:Y:S01]  /*0fa0*/  @P1 FFMA R8, R12, R3.reuse, -R8 ;  /* 0x000000030c081223 */ /* 0x080fe20000000808 */
[----:B------:R-:W-:-:S03]  /*0fb0*/  @P1 FFMA R13, R0, R3, R9 ;  /* 0x00000003000d1223 */ /* 0x000fc60000000009 */
[----:B------:R-:W-:-:S07]  /*0fc0*/  @P1 IMAD.MOV.U32 R3, RZ, RZ, R8 ;  /* 0x000000ffff031224 */ /* 0x000fce00078e0008 */
.L_x_36:
[----:B------:R-:W-:Y:S05]  /*0fd0*/  BSYNC.RECONVERGENT B2 ;  /* 0x0000000000027941 */ /* 0x000fea0003800200 */
.L_x_35:
[----:B------:R-:W0:Y:S02]  /*0fe0*/  LDC.64 R14, c[0x0][0x380] ;  /* 0x0000e000ff0e7b82 */ /* 0x000e240000000a00 */
[----:B0-----:R-:W-:-:S05]  /*0ff0*/  IMAD.WIDE R14, R6, 0x8, R14 ;  /* 0x00000008060e7825 */ /* 0x001fca00078e020e */
[----:B------:R-:W2:Y:S01]  /*1000*/  LDG.E R6, desc[UR6][R14.64] ;  /* 0x000000060e067981 */ /* 0x000ea2000c1e1900 */
[----:B------:R-:W-:-:S03]  /*1010*/  IMAD.WIDE R8, R7, 0x8, R14 ;  /* 0x0000000807087825 */ /* 0x000fc600078e020e */
[----:B------:R-:W3:Y:S04]  /*1020*/  LDG.E R16, desc[UR6][R14.64+0x4] ;  /* 0x000004060e107981 */ /* 0x000ee8000c1e1900 */
[----:B------:R-:W4:Y:S04]  /*1030*/  LDG.E R20, desc[UR6][R8.64+0x4] ;  /* 0x0000040608147981 */ /* 0x000f28000c1e1900 */
[----:B------:R-:W5:Y:S01]  /*1040*/  LDG.E R18, desc[UR6][R8.64] ;  /* 0x0000000608127981 */ /* 0x000f62000c1e1900 */
[C---:B----4-:R-:W-:Y:S01]  /*1050*/  FMUL R17, R20.reuse, R13 ;  /* 0x0000000d14117220 */ /* 0x050fe20000400000 */
[----:B------:R-:W-:-:S03]  /*1060*/  FMUL R20, R20, R3 ;  /* 0x0000000314147220 */ /* 0x000fc60000400000 */
[C---:B-----5:R-:W-:Y:S01]  /*1070*/  FFMA R17, R18.reuse, R3, -R17 ;  /* 0x0000000312117223 */ /* 0x060fe20000000811 */
[----:B------:R-:W-:-:S03]  /*1080*/  FFMA R13, R18, R13, R20 ;  /* 0x0000000d120d7223 */ /* 0x000fc60000000014 */
[----:B--2---:R-:W-:Y:S01]  /*1090*/  FADD R3, R6, R17 ;  /* 0x0000001106037221 */ /* 0x004fe20000000000 */
[----:B---3--:R-:W-:Y:S01]  /*10a0*/  FADD R19, R16, R13 ;  /* 0x0000000d10137221 */ /* 0x008fe20000000000 */
[----:B------:R-:W-:Y:S01]  /*10b0*/  FADD R17, R6, -R17 ;  /* 0x8000001106117221 */ /* 0x000fe20000000000 */
[----:B------:R-:W-:Y:S02]  /*10c0*/  FADD R13, R16, -R13 ;  /* 0x8000000d100d7221 */ /* 0x000fe40000000000 */
[----:B------:R0:W-:Y:S04]  /*10d0*/  STG.E desc[UR6][R14.64], R3 ;  /* 0x000000030e007986 */ /* 0x0001e8000c101906 */
[----:B------:R0:W-:Y:S04]  /*10e0*/  STG.E desc[UR6][R14.64+0x4], R19 ;  /* 0x000004130e007986 */ /* 0x0001e8000c101906 */
[----:B------:R0:W-:Y:S04]  /*10f0*/  STG.E desc[UR6][R8.64], R17 ;  /* 0x0000001108007986 */ /* 0x0001e8000c101906 */
[----:B------:R0:W-:Y:S02]  /*1100*/  STG.E desc[UR6][R8.64+0x4], R13 ;  /* 0x0000040d08007986 */ /* 0x0001e4000c101906 */
.L_x_34:
[----:B------:R-:W-:Y:S05]  /*1110*/  BSYNC.RECONVERGENT B1 ;  /* 0x0000000000017941 */ /* 0x000fea0003800200 */
.L_x_33:
[----:B------:R-:W-:Y:S05]  /*1120*/  @!P0 BRA `(.L_x_40) ;  /* 0xfffffff800ac8947 */ /* 0x000fea000383ffff */
.L_x_32:
[----:B------:R-:W-:Y:S05]  /*1130*/  BSYNC.RECONVERGENT B0 ;  /* 0x0000000000007941 */ /* 0x000fea0003800200 */
.L_x_31:
[----:B------:R-:W1:Y:S01]  /*1140*/  LDCU UR4, c[0x0][0x388] ;  /* 0x00007100ff0477ac */ /* 0x000e620008000800 */
[----:B------:R-:W-:Y:S01]  /*1150*/  IMAD.SHL.U32 R7, R7, 0x2, RZ ;  /* 0x0000000207077824 */ /* 0x000fe200078e00ff */
[----:B------:R-:W-:Y:S04]  /*1160*/  BAR.SYNC.DEFER_BLOCKING 0x0 ;  /* 0x0000000000007b1d */ /* 0x000fe80000010000 */
[----:B-1----:R-:W-:-:S13]  /*1170*/  ISETP.GE.AND P0, PT, R7, UR4, PT ;  /* 0x0000000407007c0c */ /* 0x002fda000bf06270 */
[----:B------:R-:W-:Y:S05]  /*1180*/  @!P0 BRA `(.L_x_41) ;  /* 0xffffffec00d48947 */ /* 0x000fea000383ffff */
[----:B------:R-:W-:Y:S05]  /*1190*/  EXIT ;  /* 0x000000000000794d */ /* 0x000fea0003800000 */
        .weak           $__internal_1_$__cuda_sm20_div_rn_f64_full
        .type           $__internal_1_$__cuda_sm20_div_rn_f64_full,@function
        .size           $__internal_1_$__cuda_sm20_div_rn_f64_full,(.L_x_55 - $__internal_1_$__cuda_sm20_div_rn_f64_full)
$__internal_1_$__cuda_sm20_div_rn_f64_full:
[C---:B------:R-:W-:Y:S01]  /*11a0*/  FSETP.GEU.AND P0, PT, |R9|.reuse, 1.469367938527859385e-39, PT ;  /* 0x001000000900780b */ /* 0x040fe20003f0e200 */
[----:B------:R-:W-:Y:S01]  /*11b0*/  IMAD.MOV.U32 R4, RZ, RZ, 0x1ca00000 ;  /* 0x1ca00000ff047424 */ /* 0x000fe200078e00ff */
[C---:B------:R-:W-:Y:S01]  /*11c0*/  LOP3.LUT R2, R9.reuse, 0x800fffff, RZ, 0xc0, !PT ;  /* 0x800fffff09027812 */ /* 0x040fe200078ec0ff */
[----:B------:R-:W-:Y:S01]  /*11d0*/  IMAD.MOV.U32 R21, RZ, RZ, 0x40000000 ;  /* 0x40000000ff157424 */ /* 0x000fe200078e00ff */
[----:B------:R-:W-:Y:S02]  /*11e0*/  MOV R12, 0x1 ;  /* 0x00000001000c7802 */ /* 0x000fe40000000f00 */
[----:B------:R-:W-:Y:S01]  /*11f0*/  LOP3.LUT R3, R2, 0x3ff00000, RZ, 0xfc, !PT ;  /* 0x3ff0000002037812 */ /* 0x000fe200078efcff */
[----:B------:R-:W-:Y:S01]  /*1200*/  IMAD.MOV.U32 R2, RZ, RZ, R8 ;  /* 0x000000ffff027224 */ /* 0x000fe200078e0008 */
[----:B------:R-:W-:Y:S01]  /*1210*/  LOP3.LUT R18, R9, 0x7ff00000, RZ, 0xc0, !PT ;  /* 0x7ff0000009127812 */ /* 0x000fe200078ec0ff */
[----:B------:R-:W-:-:S03]  /*1220*/  VIADD R20, R21, 0xffffffff ;  /* 0xffffffff15147836 */ /* 0x000fc60000000000 */
[----:B------:R-:W-:Y:S01]  /*1230*/  ISETP.LE.U32.AND P1, PT, R18, 0x40000000, PT ;  /* 0x400000001200780c */ /* 0x000fe20003f23070 */
[----:B------:R-:W-:-:S03]  /*1240*/  @!P0 DMUL R2, R8, 8.98846567431157953865e+307 ;  /* 0x7fe0000008028828 */ /* 0x000fc60000000000 */
[----:B------:R-:W-:-:S03]  /*1250*/  SEL R6, R4, 0x63400000, !P1 ;  /* 0x6340000004067807 */ /* 0x000fc60004800000 */
[----:B------:R-:W0:Y:S02]  /*1260*/  MUFU.RCP64H R13, R3 ;  /* 0x00000003000d7308 */ /* 0x000e240000001800 */
[----:B0-----:R-:W-:-:S08]  /*1270*/  DFMA R14, R12, -R2, 1 ;  /* 0x3ff000000c0e742b */ /* 0x001fd00000000802 */
[----:B------:R-:W-:-:S08]  /*1280*/  DFMA R14, R14, R14, R14 ;  /* 0x0000000e0e0e722b */ /* 0x000fd0000000000e */
[----:B------:R-:W-:-:S08]  /*1290*/  DFMA R14, R12, R14, R12 ;  /* 0x0000000e0c0e722b */ /* 0x000fd0000000000c */
[----:B------:R-:W-:-:S08]  /*12a0*/  DFMA R12, R14, -R2, 1 ;  /* 0x3ff000000e0c742b */ /* 0x000fd00000000802 */
[----:B------:R-:W-:Y:S01]  /*12b0*/  DFMA R14, R14, R12, R14 ;  /* 0x0000000c0e0e722b */ /* 0x000fe2000000000e */
[----:B------:R-:W-:Y:S01]  /*12c0*/  LOP3.LUT R13, R6, 0x800921fb, RZ, 0xfc, !PT ;  /* 0x800921fb060d7812 */ /* 0x000fe200078efcff */
[----:B------:R-:W-:Y:S01]  /*12d0*/  IMAD.MOV.U32 R12, RZ, RZ, 0x54442d18 ;  /* 0x54442d18ff0c7424 */ /* 0x000fe200078e00ff */
[----:B------:R-:W-:Y:S02]  /*12e0*/  MOV R6, R18 ;  /* 0x0000001200067202 */ /* 0x000fe40000000f00 */
[----:B------:R-:W-:Y:S02]  /*12f0*/  @!P0 LOP3.LUT R6, R3, 0x7ff00000, RZ, 0xc0, !PT ;  /* 0x7ff0000003068812 */ /* 0x000fe400078ec0ff */
[----:B------:R-:W-:Y:S01]  /*1300*/  ISETP.GT.U32.AND P0, PT, R20, 0x7feffffe, PT ;  /* 0x7feffffe1400780c */ /* 0x000fe20003f04070 */
[----:B------:R-:W-:Y:S02]  /*1310*/  DMUL R16, R14, R12 ;  /* 0x0000000c0e107228 */ /* 0x000fe40000000000 */
[----:B------:R-:W-:-:S05]  /*1320*/  VIADD R20, R6, 0xffffffff ;  /* 0xffffffff06147836 */ /* 0x000fca0000000000 */
[----:B------:R-:W-:Y:S01]  /*1330*/  ISETP.GT.U32.OR P0, PT, R20, 0x7feffffe, P0 ;  /* 0x7feffffe1400780c */ /* 0x000fe20000704470 */
[----:B------:R-:W-:-:S08]  /*1340*/  DFMA R18, R16, -R2, R12 ;  /* 0x800000021012722b */ /* 0x000fd0000000000c */
[----:B------:R-:W-:-:S04]  /*1350*/  DFMA R14, R14, R18, R16 ;  /* 0x000000120e0e722b */ /* 0x000fc80000000010 */
[----:B------:R-:W-:Y:S07]  /*1360*/  @P0 BRA `(.L_x_42) ;  /* 0x0000000000740947 */ /* 0x000fee0003800000 */
[----:B------:R-:W-:Y:S01]  /*1370*/  LOP3.LUT R16, R9, 0x7ff00000, RZ, 0xc0, !PT ;  /* 0x7ff0000009107812 */ /* 0x000fe200078ec0ff */
[----:B------:R-:W-:Y:S02]  /*1380*/  IMAD.MOV.U32 R6, RZ, RZ, 0x40000000 ;  /* 0x40000000ff067424 */ /* 0x000fe400078e00ff */
[----:B------:R-:W-:Y:S01]  /*1390*/  IMAD.MOV.U32 R18, RZ, RZ, RZ ;  /* 0x000000ffff127224 */ /* 0x000fe200078e00ff */
[C---:B------:R-:W-:Y:S02]  /*13a0*/  IADD3 R17, PT, PT, -R16.reuse, RZ, RZ ;  /* 0x000000ff10117210 */ /* 0x040fe40007ffe1ff */
[----:B------:R-:W-:Y:S02]  /*13b0*/  ISETP.LE.U32.AND P0, PT, R16, 0x40000000, PT ;  /* 0x400000001000780c */ /* 0x000fe40003f03070 */
[----:B------:R-:W-:Y:S02]  /*13c0*/  VIADDMNMX R6, R17, R6, 0xb9600000, !PT ;  /* 0xb960000011067446 */ /* 0x000fe40007800106 */
[----:B------:R-:W-:-:S02]  /*13d0*/  SEL R17, R4, 0x63400000, !P0 ;  /* 0x6340000004117807 */ /* 0x000fc40004000000 */
[----:B------:R-:W-:-:S05]  /*13e0*/  VIMNMX R6, PT, PT, R6, 0x46a00000, PT ;  /* 0x46a0000006067848 */ /* 0x000fca0003fe0100 */
[----:B------:R-:W-:-:S04]  /*13f0*/  IMAD.IADD R6, R6, 0x1, -R17 ;  /* 0x0000000106067824 */ /* 0x000fc800078e0a11 */
        /* <DEDUP_REMOVED lines=20> */
.L_x_42:
[----:B------:R-:W-:-:S14]  /*1540*/  DSETP.NAN.AND P0, PT, R8, R8, PT ;  /* 0x000000080800722a */ /* 0x000fdc0003f08000 */
[----:B------:R-:W-:Y:S05]  /*1550*/  @P0 BRA `(.L_x_44) ;  /* 0x0000000000340947 */ /* 0x000fea0003800000 */
[----:B------:R-:W-:Y:S01]  /*1560*/  ISETP.NE.AND P0, PT, R21, R6, PT ;  /* 0x000000061500720c */ /* 0x000fe20003f05270 */
[----:B------:R-:W-:Y:S01]  /*1570*/  IMAD.MOV.U32 R16, RZ, RZ, 0x0 ;  /* 0x00000000ff107424 */ /* 0x000fe200078e00ff */
[----:B------:R-:W-:-:S11]  /*1580*/  MOV R17, 0xfff80000 ;  /* 0xfff8000000117802 */ /* 0x000fd60000000f00 */
[----:B------:R-:W-:Y:S05]  /*1590*/  @!P0 BRA `(.L_x_43) ;  /* 0x00000000002c8947 */ /* 0x000fea0003800000 */
[----:B------:R-:W-:Y:S02]  /*15a0*/  ISETP.NE.AND P0, PT, R21, 0x7ff00000, PT ;  /* 0x7ff000001500780c */ /* 0x000fe40003f05270 */
[----:B------:R-:W-:Y:S02]  /*15b0*/  LOP3.LUT R8, R9, 0xc00921fb, RZ, 0x3c, !PT ;  /* 0xc00921fb09087812 */ /* 0x000fe400078e3cff */
[----:B------:R-:W-:Y:S02]  /*15c0*/  ISETP.EQ.OR P0, PT, R6, RZ, !P0 ;  /* 0x000000ff0600720c */ /* 0x000fe40004702670 */
[----:B------:R-:W-:-:S11]  /*15d0*/  LOP3.LUT R17, R8, 0x80000000, RZ, 0xc0, !PT ;  /* 0x8000000008117812 */ /* 0x000fd600078ec0ff */
[----:B------:R-:W-:Y:S01]  /*15e0*/  @P0 LOP3.LUT R2, R17, 0x7ff00000, RZ, 0xfc, !PT ;  /* 0x7ff0000011020812 */ /* 0x000fe200078efcff */
[----:B------:R-:W-:Y:S02]  /*15f0*/  @!P0 IMAD.MOV.U32 R16, RZ, RZ, RZ ;  /* 0x000000ffff108224 */ /* 0x000fe400078e00ff */
[----:B------:R-:W-:Y:S02]  /*1600*/  @P0 IMAD.MOV.U32 R16, RZ, RZ, RZ ;  /* 0x000000ffff100224 */ /* 0x000fe400078e00ff */
[----:B------:R-:W-:Y:S01]  /*1610*/  @P0 IMAD.MOV.U32 R17, RZ, RZ, R2 ;  /* 0x000000ffff110224 */ /* 0x000fe200078e0002 */
[----:B------:R-:W-:Y:S06]  /*1620*/  BRA `(.L_x_43) ;  /* 0x0000000000087947 */ /* 0x000fec0003800000 */
.L_x_44:
[----:B------:R-:W-:Y:S02]  /*1630*/  LOP3.LUT R17, R9, 0x80000, RZ, 0xfc, !PT ;  /* 0x0008000009117812 */ /* 0x000fe400078efcff */
[----:B------:R-:W-:-:S07]  /*1640*/  MOV R16, R8 ;  /* 0x0000000800107202 */ /* 0x000fce0000000f00 */
.L_x_43:
[----:B------:R-:W-:Y:S02]  /*1650*/  IMAD.MOV.U32 R2, RZ, RZ, R0 ;  /* 0x000000ffff027224 */ /* 0x000fe400078e0000 */
[----:B------:R-:W-:-:S04]  /*1660*/  IMAD.MOV.U32 R3, RZ, RZ, 0x0 ;  /* 0x00000000ff037424 */ /* 0x000fc800078e00ff */
[----:B------:R-:W-:Y:S05]  /*1670*/  RET.REL.NODEC R2 `(_Z17parallelFFTKernelP7Complexi) ;  /* 0xffffffe802607950 */ /* 0x000fea0003c3ffff */
.L_x_45:
        /* <DEDUP_REMOVED lines=16> */
.L_x_55:


//--------------------- .text._Z16bitReverseKernelP7Complexi --------------------------
	.section	.text._Z16bitReverseKernelP7Complexi,"ax",@progbits
	.align	128
        .global         _Z16bitReverseKernelP7Complexi
        .type           _Z16bitReverseKernelP7Complexi,@function
        .size           _Z16bitReverseKernelP7Complexi,(.L_x_58 - _Z16bitReverseKernelP7Complexi)
        .other          _Z16bitReverseKernelP7Complexi,@"STO_CUDA_ENTRY STV_DEFAULT"
_Z16bitReverseKernelP7Complexi:
.text._Z16bitReverseKernelP7Complexi:
[----:B------:R-:W-:Y:S01]  /*0000*/  LDC R1, c[0x0][0x37c] ;  /* 0x0000df00ff017b82 */ /* 0x000fe20000000800 */
[----:B------:R-:W0:Y:S07]  /*0010*/  S2R R3, SR_TID.X ;  /* 0x0000000000037919 */ /* 0x000e2e0000002100 */
[----:B------:R-:W0:Y:S08]  /*0020*/  S2UR UR4, SR_CTAID.X ;  /* 0x00000000000479c3 */ /* 0x000e300000002500 */
[----:B------:R-:W0:Y:S08]  /*0030*/  LDC R0, c[0x0][0x360] ;  /* 0x0000d800ff007b82 */ /* 0x000e300000000800 */
[----:B------:R-:W1:Y:S01]  /*0040*/  LDC R5, c[0x0][0x388] ;  /* 0x0000e200ff057b82 */ /* 0x000e620000000800 */
[----:B0-----:R-:W-:-:S05]  /*0050*/  IMAD R0, R0, UR4, R3 ;  /* 0x0000000400007c24 */ /* 0x001fca000f8e0203 */
[----:B-1----:R-:W-:-:S13]  /*0060*/  ISETP.GE.AND P0, PT, R0, R5, PT ;  /* 0x000000050000720c */ /* 0x002fda0003f06270 */
[----:B------:R-:W-:Y:S05]  /*0070*/  @P0 EXIT ;  /* 0x000000000000094d */ /* 0x000fea0003800000 */
[----:B------:R-:W-:Y:S01]  /*0080*/  ISETP.GE.AND P0, PT, R5, 0x1, PT ;  /* 0x000000010500780c */ /* 0x000fe20003f06270 */
[----:B------:R-:W-:Y:S01]  /*0090*/  IMAD.MOV.U32 R7, RZ, RZ, 0x3dc6b27f ;  /* 0x3dc6b27fff077424 */ /* 0x000fe200078e00ff */
[----:B------:R-:W-:-:S11]  /*00a0*/  I2FP.F32.S32 R2, R5 ;  /* 0x0000000500027245 */ /* 0x000fd60000201400 */
[----:B------:R-:W-:-:S04]  /*00b0*/  @!P0 FMUL R2, R2, 8388608 ;  /* 0x4b00000002028820 */ /* 0x000fc80000400000 */
[----:B------:R-:W-:-:S05]  /*00c0*/  VIADD R3, R2, 0xc0cafb0d ;  /* 0xc0cafb0d02037836 */ /* 0x000fca0000000000 */
[----:B------:R-:W-:-:S04]  /*00d0*/  LOP3.LUT R5, R3, 0xff800000, RZ, 0xc0, !PT ;  /* 0xff80000003057812 */ /* 0x000fc800078ec0ff */
[----:B------:R-:W-:Y:S01]  /*00e0*/  I2FP.F32.S32 R4, R5 ;  /* 0x0000000500047245 */ /* 0x000fe20000201400 */
[----:B------:R-:W-:Y:S02]  /*00f0*/  IMAD.IADD R3, R2, 0x1, -R5 ;  /* 0x0000000102037824 */ /* 0x000fe400078e0a05 */
[----:B------:R-:W-:Y:S02]  /*0100*/  IMAD.MOV.U32 R5, RZ, RZ, 0x7f800000 ;  /* 0x7f800000ff057424 */ /* 0x000fe400078e00ff */
[----:B------:R-:W-:-:S04]  /*0110*/  FADD R6, R3, -1 ;  /* 0xbf80000003067421 */ /* 0x000fc80000000000 */
[----:B------:R-:W-:-:S04]  /*0120*/  FFMA R3, R6, R7, -0.16845393180847167969 ;  /* 0xbe2c7f3006037423 */ /* 0x000fc80000000007 */
        /* <DEDUP_REMOVED lines=8> */
[----:B------:R-:W-:Y:S01]  /*01b0*/  FMUL R7, R6, R3 ;  /* 0x0000000306077220 */ /* 0x000fe20000400000 */
[----:B------:R-:W-:Y:S02]  /*01c0*/  FSEL R3, RZ, -23, P0 ;  /* 0xc1b80000ff037808 */ /* 0x000fe40000000000 */
[----:B------:R-:W-:Y:S01]  /*01d0*/  ISETP.GT.U32.AND P0, PT, R2, 0x7f7fffff, PT ;  /* 0x7f7fffff0200780c */ /* 0x000fe20003f04070 */
[----:B------:R-:W-:Y:S02]  /*01e0*/  FMUL R7, R6, R7 ;  /* 0x0000000706077220 */ /* 0x000fe40000400000 */
[----:B------:R-:W-:Y:S02]  /*01f0*/  FFMA R3, R4, 1.1920928955078125e-07, R3 ;  /* 0x3400000004037823 */ /* 0x000fe40000000003 */
[----:B------:R-:W-:-:S04]  /*0200*/  FFMA R6, R6, 1.4426950216293334961, R7 ;  /* 0x3fb8aa3b06067823 */ /* 0x000fc80000000007 */
[----:B------:R-:W-:-:S04]  /*0210*/  FADD R3, R3, R6 ;  /* 0x0000000603037221 */ /* 0x000fc80000000000 */
[C---:B------:R-:W-:Y:S01]  /*0220*/  @P0 FFMA R3, R2.reuse, R5, +INF ;  /* 0x7f80000002030423 */ /* 0x040fe20000000005 */
[----:B------:R-:W-:Y:S01]  /*0230*/  FSETP.NEU.AND P0, PT, R2, RZ, PT ;  /* 0x000000ff0200720b */ /* 0x000fe20003f0d000 */
[----:B------:R-:W-:-:S03]  /*0240*/  IMAD.MOV.U32 R5, RZ, RZ, RZ ;  /* 0x000000ffff057224 */ /* 0x000fc600078e00ff */
[----:B------:R-:W-:-:S04]  /*0250*/  FSEL R3, R3, -INF , P0 ;  /* 0xff80000003037808 */ /* 0x000fc80000000000 */
[----:B------:R-:W0:Y:S02]  /*0260*/  F2I.TRUNC.NTZ R4, R3 ;  /* 0x0000000300047305 */ /* 0x000e24000020f100 */
[----:B0-----:R-:W-:-:S13]  /*0270*/  ISETP.GE.AND P0, PT, R4, 0x1, PT ;  /* 0x000000010400780c */ /* 0x001fda0003f06270 */
[----:B------:R-:W-:Y:S05]  /*0280*/  @!P0 BRA `(.L_x_46) ;  /* 0x0000000400cc8947 */ /* 0x000fea0003800000 */
[C---:B------:R-:W-:Y:S01]  /*0290*/  ISETP.GE.U32.AND P0, PT, R4.reuse, 0x4, PT ;  /* 0x000000040400780c */ /* 0x040fe20003f06070 */
[----:B------:R-:W-:Y:S01]  /*02a0*/  IMAD.MOV.U32 R5, RZ, RZ, RZ ;  /* 0x000000ffff057224 */ /* 0x000fe200078e00ff */
[----:B------:R-:W-:Y:S01]  /*02b0*/  LOP3.LUT R3, R4, 0x3, RZ, 0xc0, !PT ;  /* 0x0000000304037812 */ /* 0x000fe200078ec0ff */
[----:B------:R-:W-:-:S10]  /*02c0*/  IMAD.MOV.U32 R2, RZ, RZ, R0 ;  /* 0x000000ffff027224 */ /* 0x000fd400078e0000 */
[----:B------:R-:W-:Y:S05]  /*02d0*/  @!P0 BRA `(.L_x_47) ;  /* 0x0000000400948947 */ /* 0x000fea0003800000 */
[----:B------:R-:W-:Y:S01]  /*02e0*/  LOP3.LUT R4, R4, 0x7ffffffc, RZ, 0xc0, !PT ;  /* 0x7ffffffc04047812 */ /* 0x000fe200078ec0ff */
[----:B------:R-:W-:Y:S02]  /*02f0*/  IMAD.MOV.U32 R5, RZ, RZ, RZ ;  /* 0x000000ffff057224 */ /* 0x000fe400078e00ff */
[----:B------:R-:W-:Y:S02]  /*0300*/  IMAD.MOV.U32 R2, RZ, RZ, R0 ;  /* 0x000000ffff027224 */ /* 0x000fe400078e0000 */
[----:B------:R-:W-:-:S05]  /*0310*/  IMAD.MOV R4, RZ, RZ, -R4 ;  /* 0x000000ffff047224 */ /* 0x000fca00078e0a04 */
[----:B------:R-:W-:-:S13]  /*0320*/  ISETP.GE.AND P0, PT, R4, RZ, PT ;  /* 0x000000ff0400720c */ /* 0x000fda0003f06270 */
[----:B------:R-:W-:Y:S05]  /*0330*/  @P0 BRA `(.L_x_48) ;  /* 0x0000000400440947 */ /* 0x000fea0003800000 */
[----:B------:R-:W-:Y:S01]  /*0340*/  IMAD.MOV R6, RZ, RZ, -R4 ;  /* 0x000000ffff067224 */ /* 0x000fe200078e0a04 */
[----:B------:R-:W-:-:S04]  /*0350*/  PLOP3.LUT P0, PT, PT, PT, PT, 0x80, 0x8 ;  /* 0x000000000008781c */ /* 0x000fc80003f0f070 */
[----:B------:R-:W-:-:S13]  /*0360*/  ISETP.GT.AND P1, PT, R6, 0xc, PT ;  /* 0x0000000c0600780c */ /* 0x000fda0003f24270 */
[----:B------:R-:W-:Y:S05]  /*0370*/  @!P1 BRA `(.L_x_49) ;  /* 0x0000000000c09947 */ /* 0x000fea0003800000 */
[----:B------:R-:W-:-:S13]  /*0380*/  PLOP3.LUT P0, PT, PT, PT, PT, 0x8, 0x80 ;  /* 0x000000000080781c */ /* 0x000fda0003f0e170 */
.L_x_50:
[----:B------:R-:W-:Y:S01]  /*0390*/  IMAD.SHL.U32 R6, R2, 0x4, RZ ;  /* 0x0000000402067824 */ /* 0x000fe200078e00ff */
[--C-:B------:R-:W-:Y:S01]  /*03a0*/  SHF.R.U32.HI R7, RZ, 0x2, R2.reuse ;  /* 0x00000002ff077819 */ /* 0x100fe20000011602 */
[----:B------:R-:W-:Y:S01]  /*03b0*/  VIADD R4, R4, 0x10 ;  /* 0x0000001004047836 */ /* 0x000fe20000000000 */
[----:B------:R-:W-:Y:S02]  /*03c0*/  SHF.R.S32.HI R8, RZ, 0x4, R2 ;  /* 0x00000004ff087819 */ /* 0x000fe40000011402 */
[----:B------:R-:W-:Y:S02]  /*03d0*/  LOP3.LUT R6, R6, 0x4, RZ, 0xc0, !PT ;  /* 0x0000000406067812 */ /* 0x000fe400078ec0ff */
[----:B------:R-:W-:Y:S01]  /*03e0*/  LOP3.LUT R9, R2, 0x2, RZ, 0xc0, !PT ;  /* 0x0000000202097812 */ /* 0x000fe200078ec0ff */
[----:B------:R-:W-:Y:S01]  /*03f0*/  IMAD.SHL.U32 R10, R8, 0x4, RZ ;  /* 0x00000004080a7824 */ /* 0x000fe200078e00ff */
[----:B------:R-:W-:Y:S01]  /*0400*/  LOP3.LUT R7, R7, 0x1, RZ, 0xc0, !PT ;  /* 0x0000000107077812 */ /* 0x000fe200078ec0ff */
[----:B------:R-:W-:Y:S01]  /*0410*/  IMAD R6, R5, 0x8, R6 ;  /* 0x0000000805067824 */ /* 0x000fe200078e0206 */
[----:B------:R-:W-:-:S02]  /*0420*/  SHF.R.U32.HI R5, RZ, 0x3, R2 ;  /* 0x00000003ff057819 */ /* 0x000fc40000011602 */
[----:B------:R-:W-:Y:S02]  /*0430*/  LOP3.LUT R10, R10, 0x4, RZ, 0xc0, !PT ;  /* 0x000000040a0a7812 */ /* 0x000fe400078ec0ff */
[----:B------:R-:W-:Y:S02]  /*0440*/  LOP3.LUT R5, R5, 0x1, RZ, 0xc0, !PT ;  /* 0x0000000105057812 */ /* 0x000fe400078ec0ff */
[----:B------:R-:W-:Y:S02]  /*0450*/  IADD3 R6, PT, PT, R7, R9, R6 ;  /* 0x0000000907067210 */ /* 0x000fe40007ffe006 */
[----:B------:R-:W-:Y:S02]  /*0460*/  SHF.R.S32.HI R7, RZ, 0x8, R2 ;  /* 0x00000008ff077819 */ /* 0x000fe40000011402 */
[----:B------:R-:W-:Y:S01]  /*0470*/  ISETP.GE.AND P1, PT, R4, -0xc, PT ;  /* 0xfffffff40400780c */ /* 0x000fe20003f26270 */
[----:B------:R-:W-:Y:S01]  /*0480*/  IMAD R5, R6, 0x2, R5 ;  /* 0x0000000206057824 */ /* 0x000fe200078e0205 */
[----:B------:R-:W-:Y:S01]  /*0490*/  SHF.R.U32.HI R6, RZ, 0x2, R8 ;  /* 0x00000002ff067819 */ /* 0x000fe20000011608 */
[----:B------:R-:W-:-:S02]  /*04a0*/  IMAD.SHL.U32 R9, R7, 0x4, RZ ;  /* 0x0000000407097824 */ /* 0x000fc400078e00ff */
[----:B------:R-:W-:Y:S01]  /*04b0*/  IMAD R5, R5, 0x8, R10 ;  /* 0x0000000805057824 */ /* 0x000fe200078e020a */
[----:B------:R-:W-:Y:S02]  /*04c0*/  LOP3.LUT R10, R8, 0x2, RZ, 0xc0, !PT ;  /* 0x00000002080a7812 */ /* 0x000fe400078ec0ff */
[----:B------:R-:W-:Y:S02]  /*04d0*/  SHF.R.U32.HI R8, RZ, 0x3, R8 ;  /* 0x00000003ff087819 */ /* 0x000fe40000011608 */
[----:B------:R-:W-:Y:S02]  /*04e0*/  LOP3.LUT R6, R6, 0x1, RZ, 0xc0, !PT ;  /* 0x0000000106067812 */ /* 0x000fe400078ec0ff */
[----:B------:R-:W-:Y:S02]  /*04f0*/  LOP3.LUT R8, R8, 0x1, RZ, 0xc0, !PT ;  /* 0x0000000108087812 */ /* 0x000fe400078ec0ff */
[----:B------:R-:W-:Y:S02]  /*0500*/  IADD3 R5, PT, PT, R6, R10, R5 ;  /* 0x0000000a06057210 */ /* 0x000fe40007ffe005 */
[----:B------:R-:W-:-:S02]  /*0510*/  LOP3.LUT R6, R9, 0x4, RZ, 0xc0, !PT ;  /* 0x0000000409067812 */ /* 0x000fc400078ec0ff */
[----:B------:R-:W-:Y:S01]  /*0520*/  SHF.R.S32.HI R9, RZ, 0xc, R2 ;  /* 0x0000000cff097819 */ /* 0x000fe20000011402 */
[----:B------:R-:W-:Y:S01]  /*0530*/  IMAD R5, R5, 0x2, R8 ;  /* 0x0000000205057824 */ /* 0x000fe200078e0208 */
[--C-:B------:R-:W-:Y:S02]  /*0540*/  SHF.R.U32.HI R8, RZ, 0x2, R7.reuse ;  /* 0x00000002ff087819 */ /* 0x100fe40000011607 */
[----:B------:R-:W-:Y:S01]  /*0550*/  SHF.R.S32.HI R2, RZ, 0x10, R2 ;  /* 0x00000010ff027819 */ /* 0x000fe20000011402 */
[----:B------:R-:W-:Y:S01]  /*0560*/  IMAD R5, R5, 0x8, R6 ;  /* 0x0000000805057824 */ /* 0x000fe200078e0206 */
[----:B------:R-:W-:Y:S01]  /*0570*/  LOP3.LUT R6, R7, 0x2, RZ, 0xc0, !PT ;  /* 0x0000000207067812 */ /* 0x000fe200078ec0ff */
[----:B------:R-:W-:Y:S01]  /*0580*/  IMAD.SHL.U32 R11, R9, 0x4, RZ ;  /* 0x00000004090b7824 */ /* 0x000fe200078e00ff */
[----:B------:R-:W-:Y:S02]  /*0590*/  SHF.R.U32.HI R7, RZ, 0x3, R7 ;  /* 0x00000003ff077819 */ /* 0x000fe40000011607 */
[----:B------:R-:W-:-:S02]  /*05a0*/  LOP3.LUT R8, R8, 0x1, RZ, 0xc0, !PT ;  /* 0x0000000108087812 */ /* 0x000fc400078ec0ff */
[----:B------:R-:W-:Y:S02]  /*05b0*/  LOP3.LUT R10, R7, 0x1, RZ, 0xc0, !PT ;  /* 0x00000001070a7812 */ /* 0x000fe400078ec0ff */
[----:B------:R-:W-:Y:S02]  /*05c0*/  IADD3 R5, PT, PT, R8, R6, R5 ;  /* 0x0000000608057210 */ /* 0x000fe40007ffe005 */
[----:B------:R-:W-:Y:S02]  /*05d0*/  LOP3.LUT R6, R11, 0x4, RZ, 0xc0, !PT ;  /* 0x000000040b067812 */ /* 0x000fe400078ec0ff */
[----:B------:R-:W-:Y:S01]  /*05e0*/  SHF.R.U32.HI R7, RZ, 0x2, R9 ;  /* 0x00000002ff077819 */ /* 0x000fe20000011609 */
[----:B------:R-:W-:-:S03]  /*05f0*/  IMAD R5, R5, 0x2, R10 ;  /* 0x0000000205057824 */ /* 0x000fc600078e020a */
[----:B------:R-:W-:Y:S01]  /*0600*/  LOP3.LUT R7, R7, 0x1, RZ, 0xc0, !PT ;  /* 0x0000000107077812 */ /* 0x000fe200078ec0ff */
[----:B------:R-:W-:Y:S01]  /*0610*/  IMAD R5, R5, 0x8, R6 ;  /* 0x0000000805057824 */ /* 0x000fe200078e0206 */
[----:B------:R-:W-:Y:S02]  /*0620*/  LOP3.LUT R6, R9, 0x2, RZ, 0xc0, !PT ;  /* 0x0000000209067812 */ /* 0x000fe400078ec0ff */
[----:B------:R-:W-:Y:S02]  /*0630*/  SHF.R.U32.HI R9, RZ, 0x3, R9 ;  /* 0x00000003ff097819 */ /* 0x000fe40000011609 */
[----:B------:R-:W-:Y:S02]  /*0640*/  IADD3 R5, PT, PT, R7, R6, R5 ;  /* 0x0000000607057210 */ /* 0x000fe40007ffe005 */
[----:B------:R-:W-:-:S05]  /*0650*/  LOP3.LUT R8, R9, 0x1, RZ, 0xc0, !PT ;  /* 0x0000000109087812 */ /* 0x000fca00078ec0ff */
[----:B------:R-:W-:Y:S01]  /*0660*/  IMAD R5, R5, 0x2, R8 ;  /* 0x0000000205057824 */ /* 0x000fe200078e0208 */
[----:B------:R-:W-:Y:S06]  /*0670*/  @!P1 BRA `(.L_x_50) ;  /* 0xfffffffc00449947 */ /* 0x000fec000383ffff */
.L_x_49:
[----:B------:R-:W-:-:S05]  /*0680*/  IMAD.MOV R6, RZ, RZ, -R4 ;  /* 0x000000ffff067224 */ /* 0x000fca00078e0a04 */
[----:B------:R-:W-:-:S13]  /*0690*/  ISETP.GT.AND P1, PT, R6, 0x4, PT ;  /* 0x000000040600780c */ /* 0x000fda0003f24270 */
[----:B------:R-:W-:Y:S05]  /*06a0*/  @!P1 BRA `(.L_x_51) ;  /* 0x0000000000609947 */ /* 0x000fea0003800000 */
        /* <DEDUP_REMOVED lines=13> */
[----:B------:R-:W-:Y:S02]  /*0780*/  LOP3.LUT R12, R8, 0x2, RZ, 0xc0, !PT ;  /* 0x00000002080c7812 */ /* 0x000fe400078ec0ff */
[----:B------:R-:W-:Y:S01]  /*0790*/  PLOP3.LUT P0, PT, PT, PT, PT, 0x8, 0x80 ;  /* 0x000000000080781c */ /* 0x000fe20003f0e170 */
[----:B------:R-:W-:Y:S01]  /*07a0*/  IMAD R5, R6, 0x2, R5 ;  /* 0x0000000206057824 */ /* 0x000fe200078e0205 */
[----:B------:R-:W-:-:S02]  /*07b0*/  SHF.R.U32.HI R6, RZ, 0x2, R8 ;  /* 0x00000002ff067819 */ /* 0x000fc40000011608 */
[----:B------:R-:W-:Y:S01]  /*07c0*/  SHF.R.U32.HI R8, RZ, 0x3, R8 ;  /* 0x00000003ff087819 */ /* 0x000fe20000011608 */
[----:B------:R-:W-:Y:S01]  /*07d0*/  IMAD R5, R5, 0x8, R10 ;  /* 0x0000000805057824 */ /* 0x000fe200078e020a */
[----:B------:R-:W-:Y:S02]  /*07e0*/  LOP3.LUT R6, R6, 0x1, RZ, 0xc0, !PT ;  /* 0x0000000106067812 */ /* 0x000fe400078ec0ff */
[----:B------:R-:W-:Y:S02]  /*07f0*/  LOP3.LUT R8, R8, 0x1, RZ, 0xc0, !PT ;  /* 0x0000000108087812 */ /* 0x000fe400078ec0ff */
[----:B------:R-:W-:Y:S02]  /*0800*/  IADD3 R5, PT, PT, R6, R12, R5 ;  /* 0x0000000c06057210 */ /* 0x000fe40007ffe005 */
[----:B------:R-:W-:-:S03]  /*0810*/  SHF.R.S32.HI R2, RZ, 0x8, R2 ;  /* 0x00000008ff027819 */ /* 0x000fc60000011402 */
[----:B------:R-:W-:-:S07]  /*0820*/  IMAD R5, R5, 0x2, R8 ;  /* 0x0000000205057824 */ /* 0x000fce00078e0208 */
.L_x_51:
[----:B------:R-:W-:-:S13]  /*0830*/  ISETP.NE.OR P0, PT, R4, RZ, P0 ;  /* 0x000000ff0400720c */ /* 0x000fda0000705670 */
[----:B------:R-:W-:Y:S05]  /*0840*/  @!P0 BRA `(.L_x_47) ;  /* 0x0000000000388947 */ /* 0x000fea0003800000 */
.L_x_48:
[----:B------:R-:W-:Y:S01]  /*0850*/  IMAD.SHL.U32 R6, R2, 0x4, RZ ;  /* 0x0000000402067824 */ /* 0x000fe200078e00ff */
[--C-:B------:R-:W-:Y:S01]  /*0860*/  SHF.R.U32.HI R7, RZ, 0x2, R2.reuse ;  /* 0x00000002ff077819 */ /* 0x100fe20000011602 */
[----:B------:R-:W-:Y:S01]  /*0870*/  VIADD R4, R4, 0x4 ;  /* 0x0000000404047836 */ /* 0x000fe20000000000 */
[----:B------:R-:W-:Y:S02]  /*0880*/  SHF.R.U32.HI R8, RZ, 0x3, R2 ;  /* 0x00000003ff087819 */ /* 0x000fe40000011602 */
[----:B------:R-:W-:Y:S02]  /*0890*/  LOP3.LUT R6, R6, 0x4, RZ, 0xc0, !PT ;  /* 0x0000000406067812 */ /* 0x000fe400078ec0ff */
[----:B------:R-:W-:Y:S02]  /*08a0*/  ISETP.NE.AND P0, PT, R4, RZ, PT ;  /* 0x000000ff0400720c */ /* 0x000fe40003f05270 */
[----:B------:R-:W-:Y:S01]  /*08b0*/  LOP3.LUT R7, R7, 0x1, RZ, 0xc0, !PT ;  /* 0x0000000107077812 */ /* 0x000fe200078ec0ff */
[----:B------:R-:W-:Y:S01]  /*08c0*/  IMAD R6, R5, 0x8, R6 ;  /* 0x0000000805067824 */ /* 0x000fe200078e0206 */
[----:B------:R-:W-:-:S02]  /*08d0*/  LOP3.LUT R5, R2, 0x2, RZ, 0xc0, !PT ;  /* 0x0000000202057812 */ /* 0x000fc400078ec0ff */
[----:B------:R-:W-:Y:S02]  /*08e0*/  LOP3.LUT R8, R8, 0x1, RZ, 0xc0, !PT ;  /* 0x0000000108087812 */ /* 0x000fe400078ec0ff */
[----:B------:R-:W-:Y:S02]  /*08f0*/  IADD3 R5, PT, PT, R7, R5, R6 ;  /* 0x0000000507057210 */ /* 0x000fe40007ffe006 */
[----:B------:R-:W-:-:S03]  /*0900*/  SHF.R.S32.HI R2, RZ, 0x4, R2 ;  /* 0x00000004ff027819 */ /* 0x000fc60000011402 */
[----:B------:R-:W-:Y:S01]  /*0910*/  IMAD R5, R5, 0x2, R8 ;  /* 0x0000000205057824 */ /* 0x000fe200078e0208 */
[----:B------:R-:W-:Y:S06]  /*0920*/  @P0 BRA `(.L_x_48) ;  /* 0xfffffffc00c80947 */ /* 0x000fec000383ffff */
.L_x_47:
[----:B------:R-:W-:-:S13]  /*0930*/  ISETP.NE.AND P0, PT, R3, RZ, PT ;  /* 0x000000ff0300720c */ /* 0x000fda0003f05270 */
[----:B------:R-:W-:Y:S05]  /*0940*/  @!P0 BRA `(.L_x_46) ;  /* 0x00000000001c8947 */ /* 0x000fea0003800000 */
[----:B------:R-:W-:-:S07]  /*0950*/  IMAD.MOV R3, RZ, RZ, -R3 ;  /* 0x000000ffff037224 */ /* 0x000fce00078e0a03 */
.L_x_52:
[----:B------:R-:W-:Y:S01]  /*0960*/  VIADD R3, R3, 0x1 ;  /* 0x0000000103037836 */ /* 0x000fe20000000000 */
[----:B------:R-:W-:Y:S02]  /*0970*/  LOP3.LUT R4, R2, 0x1, RZ, 0xc0, !PT ;  /* 0x0000000102047812 */ /* 0x000fe400078ec0ff */
[----:B------:R-:W-:Y:S02]  /*0980*/  SHF.R.S32.HI R2, RZ, 0x1, R2 ;  /* 0x00000001ff027819 */ /* 0x000fe40000011402 */
[----:B------:R-:W-:Y:S01]  /*0990*/  ISETP.NE.AND P0, PT, R3, RZ, PT ;  /* 0x000000ff0300720c */ /* 0x000fe20003f05270 */
[----:B------:R-:W-:-:S12]  /*09a0*/  IMAD R5, R5, 0x2, R4 ;  /* 0x0000000205057824 */ /* 0x000fd800078e0204 */
[----:B------:R-:W-:Y:S05]  /*09b0*/  @P0 BRA `(.L_x_52) ;  /* 0xfffffffc00e80947 */ /* 0x000fea000383ffff */
.L_x_46:
[----:B------:R-:W-:-:S13]  /*09c0*/  ISETP.GT.AND P0, PT, R5, R0, PT ;  /* 0x000000000500720c */ /* 0x000fda0003f04270 */
[----:B------:R-:W-:Y:S05]  /*09d0*/  @!P0 EXIT ;  /* 0x000000000000894d */ /* 0x000fea0003800000 */
[----:B------:R-:W0:Y:S01]  /*09e0*/  LDC.64 R2, c[0x0][0x380] ;  /* 0x0000e000ff027b82 */ /* 0x000e220000000a00 */
[----:B------:R-:W1:Y:S01]  /*09f0*/  LDCU.64 UR4, c[0x0][0x358] ;  /* 0x00006b00ff0477ac */ /* 0x000e620008000a00 */
[----:B0-----:R-:W-:-:S04]  /*0a00*/  IMAD.WIDE R4, R5, 0x8, R2 ;  /* 0x0000000805047825 */ /* 0x001fc800078e0202 */
[----:B------:R-:W-:Y:S01]  /*0a10*/  IMAD.WIDE R2, R0, 0x8, R2 ;  /* 0x0000000800027825 */ /* 0x000fe200078e0202 */
[----:B-1----:R-:W2:Y:S04]  /*0a20*/  LDG.E R11, desc[UR4][R4.64] ;  /* 0x00000004040b7981 */ /* 0x002ea8000c1e1900 */
[----:B------:R-:W3:Y:S04]  /*0a30*/  LDG.E R13, desc[UR4][R4.64+0x4] ;  /* 0x00000404040d7981 */ /* 0x000ee8000c1e1900 */
[----:B------:R-:W4:Y:S04]  /*0a40*/  LDG.E R7, desc[UR4][R2.64] ;  /* 0x0000000402077981 */ /* 0x000f28000c1e1900 */
[----:B------:R-:W5:Y:S04]  /*0a50*/  LDG.E R9, desc[UR4][R2.64+0x4] ;  /* 0x0000040402097981 */ /* 0x000f68000c1e1900 */
[----:B--2---:R-:W-:Y:S04]  /*0a60*/  STG.E desc[UR4][R2.64], R11 ;  /* 0x0000000b02007986 */ /* 0x004fe8000c101904 */
[----:B---3--:R-:W-:Y:S04]  /*0a70*/  STG.E desc[UR4][R2.64+0x4], R13 ;  /* 0x0000040d02007986 */ /* 0x008fe8000c101904 */
[----:B----4-:R-:W-:Y:S04]  /*0a80*/  STG.E desc[UR4][R4.64], R7 ;  /* 0x0000000704007986 */ /* 0x010fe8000c101904 */
[----:B-----5:R-:W-:Y:S01]  /*0a90*/  STG.E desc[UR4][R4.64+0x4], R9 ;  /* 0x0000040904007986 */ /* 0x020fe2000c101904 */
[----:B------:R-:W-:Y:S05]  /*0aa0*/  EXIT ;  /* 0x000000000000794d */ /* 0x000fea0003800000 */
.L_x_53:
        /* <DEDUP_REMOVED lines=13> */
.L_x_58:


//--------------------- .nv.global.init           --------------------------
	.section	.nv.global.init,"aw",@progbits
	.align	4
.nv.global.init:
	.type		__cudart_i2opi_f,@object
	.size		__cudart_i2opi_f,(.L_0 - __cudart_i2opi_f)
__cudart_i2opi_f:
        /*0000*/ 	.byte	0x41, 0x90, 0x43, 0x3c, 0x99, 0x95, 0x62, 0xdb, 0xc0, 0xdd, 0x34, 0xf5, 0xd1, 0x57, 0x27, 0xfc
        /*0010*/ 	.byte	0x29, 0x15, 0x44, 0x4e, 0x6e, 0x83, 0xf9, 0xa2
.L_0:


//--------------------- .nv.shared.reserved.0     --------------------------
	.section	.nv.shared.reserved.0,"aw",@nobits
	.weak		__nv_reservedSMEM_offset_0_alias
	.size		__nv_reservedSMEM_offset_0_alias, 0, 64
	.other		__nv_reservedSMEM_offset_0_alias,@"STO_CUDA_RESERVED_SHARED STV_DEFAULT"
__nv_reservedSMEM_offset_0_alias:
	.zero		0
	.zero		64


//--------------------- .nv.constant0._Z15serialFFTKernelP7Complexi --------------------------
	.section	.nv.constant0._Z15serialFFTKernelP7Complexi,"a",@progbits
	.sectionflags	@""
	.align	4
.nv.constant0._Z15serialFFTKernelP7Complexi:
	.zero		908


//--------------------- .nv.constant0._Z17parallelFFTKernelP7Complexi --------------------------
	.section	.nv.constant0._Z17parallelFFTKernelP7Complexi,"a",@progbits
	.sectionflags	@""
	.align	4
.nv.constant0._Z17parallelFFTKernelP7Complexi:
	.zero		908


//--------------------- .nv.constant0._Z16bitReverseKernelP7Complexi --------------------------
	.section	.nv.constant0._Z16bitReverseKernelP7Complexi,"a",@progbits
	.sectionflags	@""
	.align	4
.nv.constant0._Z16bitReverseKernelP7Complexi:
	.zero		908


//--------------------- SYMBOLS --------------------------

	.type		.nv.reservedSmem.offset0,@object
	.size		.nv.reservedSmem.offset0,0x4
